//
// Generated by NVIDIA NVVM Compiler
//
// Compiler Build ID: CL-36424714
// Cuda compilation tools, release 13.0, V13.0.88
// Based on NVVM 20.0.0
//

.version 9.0
.target sm_100
.address_size 64

	// .globl	_Z20CuMatLTMatrixDKernelPdS_S_l

.visible .entry _Z20CuMatLTMatrixDKernelPdS_S_l(
	.param .u64 .ptr .align 1 _Z20CuMatLTMatrixDKernelPdS_S_l_param_0,
	.param .u64 .ptr .align 1 _Z20CuMatLTMatrixDKernelPdS_S_l_param_1,
	.param .u64 .ptr .align 1 _Z20CuMatLTMatrixDKernelPdS_S_l_param_2,
	.param .u64 _Z20CuMatLTMatrixDKernelPdS_S_l_param_3
)
{
	.reg .pred 	%p<3>;
	.reg .b32 	%r<5>;
	.reg .b64 	%rd<13>;
	.reg .b64 	%fd<4>;

	ld.param.u64 	%rd2, [_Z20CuMatLTMatrixDKernelPdS_S_l_param_0];
	ld.param.u64 	%rd3, [_Z20CuMatLTMatrixDKernelPdS_S_l_param_1];
	ld.param.u64 	%rd4, [_Z20CuMatLTMatrixDKernelPdS_S_l_param_2];
	ld.param.u64 	%rd5, [_Z20CuMatLTMatrixDKernelPdS_S_l_param_3];
	mov.u32 	%r1, %ntid.x;
	mov.u32 	%r2, %ctaid.x;
	mov.u32 	%r3, %tid.x;
	mad.lo.s32 	%r4, %r1, %r2, %r3;
	cvt.u64.u32 	%rd1, %r4;
	setp.le.s64 	%p1, %rd5, %rd1;
	@%p1 bra 	$L__BB0_2;
	cvta.to.global.u64 	%rd6, %rd2;
	cvta.to.global.u64 	%rd7, %rd3;
	cvta.to.global.u64 	%rd8, %rd4;
	shl.b64 	%rd9, %rd1, 3;
	add.s64 	%rd10, %rd6, %rd9;
	ld.global.f64 	%fd1, [%rd10];
	add.s64 	%rd11, %rd7, %rd9;
	ld.global.f64 	%fd2, [%rd11];
	setp.lt.f64 	%p2, %fd1, %fd2;
	selp.f64 	%fd3, 0d3FF0000000000000, 0d0000000000000000, %p2;
	add.s64 	%rd12, %rd8, %rd9;
	st.global.f64 	[%rd12], %fd3;
$L__BB0_2:
	ret;

}
	// .globl	_Z20CuMatLTMatrixIKernelPlS_S_l
.visible .entry _Z20CuMatLTMatrixIKernelPlS_S_l(
	.param .u64 .ptr .align 1 _Z20CuMatLTMatrixIKernelPlS_S_l_param_0,
	.param .u64 .ptr .align 1 _Z20CuMatLTMatrixIKernelPlS_S_l_param_1,
	.param .u64 .ptr .align 1 _Z20CuMatLTMatrixIKernelPlS_S_l_param_2,
	.param .u64 _Z20CuMatLTMatrixIKernelPlS_S_l_param_3
)
{
	.reg .pred 	%p<3>;
	.reg .b32 	%r<5>;
	.reg .b64 	%rd<16>;

	ld.param.u64 	%rd2, [_Z20CuMatLTMatrixIKernelPlS_S_l_param_0];
	ld.param.u64 	%rd3, [_Z20CuMatLTMatrixIKernelPlS_S_l_param_1];
	ld.param.u64 	%rd4, [_Z20CuMatLTMatrixIKernelPlS_S_l_param_2];
	ld.param.u64 	%rd5, [_Z20CuMatLTMatrixIKernelPlS_S_l_param_3];
	mov.u32 	%r1, %ntid.x;
	mov.u32 	%r2, %ctaid.x;
	mov.u32 	%r3, %tid.x;
	mad.lo.s32 	%r4, %r1, %r2, %r3;
	cvt.u64.u32 	%rd1, %r4;
	setp.le.s64 	%p1, %rd5, %rd1;
	@%p1 bra 	$L__BB1_2;
	cvta.to.global.u64 	%rd6, %rd2;
	cvta.to.global.u64 	%rd7, %rd3;
	cvta.to.global.u64 	%rd8, %rd4;
	shl.b64 	%rd9, %rd1, 3;
	add.s64 	%rd10, %rd6, %rd9;
	ld.global.u64 	%rd11, [%rd10];
	add.s64 	%rd12, %rd7, %rd9;
	ld.global.u64 	%rd13, [%rd12];
	setp.lt.s64 	%p2, %rd11, %rd13;
	selp.u64 	%rd14, 1, 0, %p2;
	add.s64 	%rd15, %rd8, %rd9;
	st.global.u64 	[%rd15], %rd14;
$L__BB1_2:
	ret;

}
	// .globl	_Z20CuMatGTMatrixDKernelPdS_S_l
.visible .entry _Z20CuMatGTMatrixDKernelPdS_S_l(
	.param .u64 .ptr .align 1 _Z20CuMatGTMatrixDKernelPdS_S_l_param_0,
	.param .u64 .ptr .align 1 _Z20CuMatGTMatrixDKernelPdS_S_l_param_1,
	.param .u64 .ptr .align 1 _Z20CuMatGTMatrixDKernelPdS_S_l_param_2,
	.param .u64 _Z20CuMatGTMatrixDKernelPdS_S_l_param_3
)
{
	.reg .pred 	%p<3>;
	.reg .b32 	%r<5>;
	.reg .b64 	%rd<13>;
	.reg .b64 	%fd<4>;

	ld.param.u64 	%rd2, [_Z20CuMatGTMatrixDKernelPdS_S_l_param_0];
	ld.param.u64 	%rd3, [_Z20CuMatGTMatrixDKernelPdS_S_l_param_1];
	ld.param.u64 	%rd4, [_Z20CuMatGTMatrixDKernelPdS_S_l_param_2];
	ld.param.u64 	%rd5, [_Z20CuMatGTMatrixDKernelPdS_S_l_param_3];
	mov.u32 	%r1, %ntid.x;
	mov.u32 	%r2, %ctaid.x;
	mov.u32 	%r3, %tid.x;
	mad.lo.s32 	%r4, %r1, %r2, %r3;
	cvt.u64.u32 	%rd1, %r4;
	setp.le.s64 	%p1, %rd5, %rd1;
	@%p1 bra 	$L__BB2_2;
	cvta.to.global.u64 	%rd6, %rd2;
	cvta.to.global.u64 	%rd7, %rd3;
	cvta.to.global.u64 	%rd8, %rd4;
	shl.b64 	%rd9, %rd1, 3;
	add.s64 	%rd10, %rd6, %rd9;
	ld.global.f64 	%fd1, [%rd10];
	add.s64 	%rd11, %rd7, %rd9;
	ld.global.f64 	%fd2, [%rd11];
	setp.gt.f64 	%p2, %fd1, %fd2;
	selp.f64 	%fd3, 0d3FF0000000000000, 0d0000000000000000, %p2;
	add.s64 	%rd12, %rd8, %rd9;
	st.global.f64 	[%rd12], %fd3;
$L__BB2_2:
	ret;

}
	// .globl	_Z20CuMatGTMatrixIKernelPlS_S_l
.visible .entry _Z20CuMatGTMatrixIKernelPlS_S_l(
	.param .u64 .ptr .align 1 _Z20CuMatGTMatrixIKernelPlS_S_l_param_0,
	.param .u64 .ptr .align 1 _Z20CuMatGTMatrixIKernelPlS_S_l_param_1,
	.param .u64 .ptr .align 1 _Z20CuMatGTMatrixIKernelPlS_S_l_param_2,
	.param .u64 _Z20CuMatGTMatrixIKernelPlS_S_l_param_3
)
{
	.reg .pred 	%p<3>;
	.reg .b32 	%r<5>;
	.reg .b64 	%rd<16>;

	ld.param.u64 	%rd2, [_Z20CuMatGTMatrixIKernelPlS_S_l_param_0];
	ld.param.u64 	%rd3, [_Z20CuMatGTMatrixIKernelPlS_S_l_param_1];
	ld.param.u64 	%rd4, [_Z20CuMatGTMatrixIKernelPlS_S_l_param_2];
	ld.param.u64 	%rd5, [_Z20CuMatGTMatrixIKernelPlS_S_l_param_3];
	mov.u32 	%r1, %ntid.x;
	mov.u32 	%r2, %ctaid.x;
	mov.u32 	%r3, %tid.x;
	mad.lo.s32 	%r4, %r1, %r2, %r3;
	cvt.u64.u32 	%rd1, %r4;
	setp.le.s64 	%p1, %rd5, %rd1;
	@%p1 bra 	$L__BB3_2;
	cvta.to.global.u64 	%rd6, %rd2;
	cvta.to.global.u64 	%rd7, %rd3;
	cvta.to.global.u64 	%rd8, %rd4;
	shl.b64 	%rd9, %rd1, 3;
	add.s64 	%rd10, %rd6, %rd9;
	ld.global.u64 	%rd11, [%rd10];
	add.s64 	%rd12, %rd7, %rd9;
	ld.global.u64 	%rd13, [%rd12];
	setp.gt.s64 	%p2, %rd11, %rd13;
	selp.u64 	%rd14, 1, 0, %p2;
	add.s64 	%rd15, %rd8, %rd9;
	st.global.u64 	[%rd15], %rd14;
$L__BB3_2:
	ret;

}
	// .globl	_Z21CuMatLTEMatrixDKernelPdS_S_l
.visible .entry _Z21CuMatLTEMatrixDKernelPdS_S_l(
	.param .u64 .ptr .align 1 _Z21CuMatLTEMatrixDKernelPdS_S_l_param_0,
	.param .u64 .ptr .align 1 _Z21CuMatLTEMatrixDKernelPdS_S_l_param_1,
	.param .u64 .ptr .align 1 _Z21CuMatLTEMatrixDKernelPdS_S_l_param_2,
	.param .u64 _Z21CuMatLTEMatrixDKernelPdS_S_l_param_3
)
{
	.reg .pred 	%p<3>;
	.reg .b32 	%r<5>;
	.reg .b64 	%rd<13>;
	.reg .b64 	%fd<4>;

	ld.param.u64 	%rd2, [_Z21CuMatLTEMatrixDKernelPdS_S_l_param_0];
	ld.param.u64 	%rd3, [_Z21CuMatLTEMatrixDKernelPdS_S_l_param_1];
	ld.param.u64 	%rd4, [_Z21CuMatLTEMatrixDKernelPdS_S_l_param_2];
	ld.param.u64 	%rd5, [_Z21CuMatLTEMatrixDKernelPdS_S_l_param_3];
	mov.u32 	%r1, %ntid.x;
	mov.u32 	%r2, %ctaid.x;
	mov.u32 	%r3, %tid.x;
	mad.lo.s32 	%r4, %r1, %r2, %r3;
	cvt.u64.u32 	%rd1, %r4;
	setp.le.s64 	%p1, %rd5, %rd1;
	@%p1 bra 	$L__BB4_2;
	cvta.to.global.u64 	%rd6, %rd2;
	cvta.to.global.u64 	%rd7, %rd3;
	cvta.to.global.u64 	%rd8, %rd4;
	shl.b64 	%rd9, %rd1, 3;
	add.s64 	%rd10, %rd6, %rd9;
	ld.global.f64 	%fd1, [%rd10];
	add.s64 	%rd11, %rd7, %rd9;
	ld.global.f64 	%fd2, [%rd11];
	setp.le.f64 	%p2, %fd1, %fd2;
	selp.f64 	%fd3, 0d3FF0000000000000, 0d0000000000000000, %p2;
	add.s64 	%rd12, %rd8, %rd9;
	st.global.f64 	[%rd12], %fd3;
$L__BB4_2:
	ret;

}
	// .globl	_Z21CuMatLTEMatrixIKernelPlS_S_l
.visible .entry _Z21CuMatLTEMatrixIKernelPlS_S_l(
	.param .u64 .ptr .align 1 _Z21CuMatLTEMatrixIKernelPlS_S_l_param_0,
	.param .u64 .ptr .align 1 _Z21CuMatLTEMatrixIKernelPlS_S_l_param_1,
	.param .u64 .ptr .align 1 _Z21CuMatLTEMatrixIKernelPlS_S_l_param_2,
	.param .u64 _Z21CuMatLTEMatrixIKernelPlS_S_l_param_3
)
{
	.reg .pred 	%p<3>;
	.reg .b32 	%r<5>;
	.reg .b64 	%rd<16>;

	ld.param.u64 	%rd2, [_Z21CuMatLTEMatrixIKernelPlS_S_l_param_0];
	ld.param.u64 	%rd3, [_Z21CuMatLTEMatrixIKernelPlS_S_l_param_1];
	ld.param.u64 	%rd4, [_Z21CuMatLTEMatrixIKernelPlS_S_l_param_2];
	ld.param.u64 	%rd5, [_Z21CuMatLTEMatrixIKernelPlS_S_l_param_3];
	mov.u32 	%r1, %ntid.x;
	mov.u32 	%r2, %ctaid.x;
	mov.u32 	%r3, %tid.x;
	mad.lo.s32 	%r4, %r1, %r2, %r3;
	cvt.u64.u32 	%rd1, %r4;
	setp.le.s64 	%p1, %rd5, %rd1;
	@%p1 bra 	$L__BB5_2;
	cvta.to.global.u64 	%rd6, %rd2;
	cvta.to.global.u64 	%rd7, %rd3;
	cvta.to.global.u64 	%rd8, %rd4;
	shl.b64 	%rd9, %rd1, 3;
	add.s64 	%rd10, %rd6, %rd9;
	ld.global.u64 	%rd11, [%rd10];
	add.s64 	%rd12, %rd7, %rd9;
	ld.global.u64 	%rd13, [%rd12];
	setp.le.s64 	%p2, %rd11, %rd13;
	selp.u64 	%rd14, 1, 0, %p2;
	add.s64 	%rd15, %rd8, %rd9;
	st.global.u64 	[%rd15], %rd14;
$L__BB5_2:
	ret;

}
	// .globl	_Z21CuMatGTEMatrixDKernelPdS_S_l
.visible .entry _Z21CuMatGTEMatrixDKernelPdS_S_l(
	.param .u64 .ptr .align 1 _Z21CuMatGTEMatrixDKernelPdS_S_l_param_0,
	.param .u64 .ptr .align 1 _Z21CuMatGTEMatrixDKernelPdS_S_l_param_1,
	.param .u64 .ptr .align 1 _Z21CuMatGTEMatrixDKernelPdS_S_l_param_2,
	.param .u64 _Z21CuMatGTEMatrixDKernelPdS_S_l_param_3
)
{
	.reg .pred 	%p<3>;
	.reg .b32 	%r<5>;
	.reg .b64 	%rd<13>;
	.reg .b64 	%fd<4>;

	ld.param.u64 	%rd2, [_Z21CuMatGTEMatrixDKernelPdS_S_l_param_0];
	ld.param.u64 	%rd3, [_Z21CuMatGTEMatrixDKernelPdS_S_l_param_1];
	ld.param.u64 	%rd4, [_Z21CuMatGTEMatrixDKernelPdS_S_l_param_2];
	ld.param.u64 	%rd5, [_Z21CuMatGTEMatrixDKernelPdS_S_l_param_3];
	mov.u32 	%r1, %ntid.x;
	mov.u32 	%r2, %ctaid.x;
	mov.u32 	%r3, %tid.x;
	mad.lo.s32 	%r4, %r1, %r2, %r3;
	cvt.u64.u32 	%rd1, %r4;
	setp.le.s64 	%p1, %rd5, %rd1;
	@%p1 bra 	$L__BB6_2;
	cvta.to.global.u64 	%rd6, %rd2;
	cvta.to.global.u64 	%rd7, %rd3;
	cvta.to.global.u64 	%rd8, %rd4;
	shl.b64 	%rd9, %rd1, 3;
	add.s64 	%rd10, %rd6, %rd9;
	ld.global.f64 	%fd1, [%rd10];
	add.s64 	%rd11, %rd7, %rd9;
	ld.global.f64 	%fd2, [%rd11];
	setp.ge.f64 	%p2, %fd1, %fd2;
	selp.f64 	%fd3, 0d3FF0000000000000, 0d0000000000000000, %p2;
	add.s64 	%rd12, %rd8, %rd9;
	st.global.f64 	[%rd12], %fd3;
$L__BB6_2:
	ret;

}
	// .globl	_Z21CuMatGTEMatrixIKernelPlS_S_l
.visible .entry _Z21CuMatGTEMatrixIKernelPlS_S_l(
	.param .u64 .ptr .align 1 _Z21CuMatGTEMatrixIKernelPlS_S_l_param_0,
	.param .u64 .ptr .align 1 _Z21CuMatGTEMatrixIKernelPlS_S_l_param_1,
	.param .u64 .ptr .align 1 _Z21CuMatGTEMatrixIKernelPlS_S_l_param_2,
	.param .u64 _Z21CuMatGTEMatrixIKernelPlS_S_l_param_3
)
{
	.reg .pred 	%p<3>;
	.reg .b32 	%r<5>;
	.reg .b64 	%rd<16>;

	ld.param.u64 	%rd2, [_Z21CuMatGTEMatrixIKernelPlS_S_l_param_0];
	ld.param.u64 	%rd3, [_Z21CuMatGTEMatrixIKernelPlS_S_l_param_1];
	ld.param.u64 	%rd4, [_Z21CuMatGTEMatrixIKernelPlS_S_l_param_2];
	ld.param.u64 	%rd5, [_Z21CuMatGTEMatrixIKernelPlS_S_l_param_3];
	mov.u32 	%r1, %ntid.x;
	mov.u32 	%r2, %ctaid.x;
	mov.u32 	%r3, %tid.x;
	mad.lo.s32 	%r4, %r1, %r2, %r3;
	cvt.u64.u32 	%rd1, %r4;
	setp.le.s64 	%p1, %rd5, %rd1;
	@%p1 bra 	$L__BB7_2;
	cvta.to.global.u64 	%rd6, %rd2;
	cvta.to.global.u64 	%rd7, %rd3;
	cvta.to.global.u64 	%rd8, %rd4;
	shl.b64 	%rd9, %rd1, 3;
	add.s64 	%rd10, %rd6, %rd9;
	ld.global.u64 	%rd11, [%rd10];
	add.s64 	%rd12, %rd7, %rd9;
	ld.global.u64 	%rd13, [%rd12];
	setp.ge.s64 	%p2, %rd11, %rd13;
	selp.u64 	%rd14, 1, 0, %p2;
	add.s64 	%rd15, %rd8, %rd9;
	st.global.u64 	[%rd15], %rd14;
$L__BB7_2:
	ret;

}
	// .globl	_Z20CuMatEQMatrixDKernelPdS_S_l
.visible .entry _Z20CuMatEQMatrixDKernelPdS_S_l(
	.param .u64 .ptr .align 1 _Z20CuMatEQMatrixDKernelPdS_S_l_param_0,
	.param .u64 .ptr .align 1 _Z20CuMatEQMatrixDKernelPdS_S_l_param_1,
	.param .u64 .ptr .align 1 _Z20CuMatEQMatrixDKernelPdS_S_l_param_2,
	.param .u64 _Z20CuMatEQMatrixDKernelPdS_S_l_param_3
)
{
	.reg .pred 	%p<3>;
	.reg .b32 	%r<5>;
	.reg .b64 	%rd<13>;
	.reg .b64 	%fd<4>;

	ld.param.u64 	%rd2, [_Z20CuMatEQMatrixDKernelPdS_S_l_param_0];
	ld.param.u64 	%rd3, [_Z20CuMatEQMatrixDKernelPdS_S_l_param_1];
	ld.param.u64 	%rd4, [_Z20CuMatEQMatrixDKernelPdS_S_l_param_2];
	ld.param.u64 	%rd5, [_Z20CuMatEQMatrixDKernelPdS_S_l_param_3];
	mov.u32 	%r1, %ntid.x;
	mov.u32 	%r2, %ctaid.x;
	mov.u32 	%r3, %tid.x;
	mad.lo.s32 	%r4, %r1, %r2, %r3;
	cvt.u64.u32 	%rd1, %r4;
	setp.le.s64 	%p1, %rd5, %rd1;
	@%p1 bra 	$L__BB8_2;
	cvta.to.global.u64 	%rd6, %rd2;
	cvta.to.global.u64 	%rd7, %rd3;
	cvta.to.global.u64 	%rd8, %rd4;
	shl.b64 	%rd9, %rd1, 3;
	add.s64 	%rd10, %rd6, %rd9;
	ld.global.f64 	%fd1, [%rd10];
	add.s64 	%rd11, %rd7, %rd9;
	ld.global.f64 	%fd2, [%rd11];
	setp.eq.f64 	%p2, %fd1, %fd2;
	selp.f64 	%fd3, 0d3FF0000000000000, 0d0000000000000000, %p2;
	add.s64 	%rd12, %rd8, %rd9;
	st.global.f64 	[%rd12], %fd3;
$L__BB8_2:
	ret;

}
	// .globl	_Z20CuMatEQMatrixIKernelPlS_S_l
.visible .entry _Z20CuMatEQMatrixIKernelPlS_S_l(
	.param .u64 .ptr .align 1 _Z20CuMatEQMatrixIKernelPlS_S_l_param_0,
	.param .u64 .ptr .align 1 _Z20CuMatEQMatrixIKernelPlS_S_l_param_1,
	.param .u64 .ptr .align 1 _Z20CuMatEQMatrixIKernelPlS_S_l_param_2,
	.param .u64 _Z20CuMatEQMatrixIKernelPlS_S_l_param_3
)
{
	.reg .pred 	%p<3>;
	.reg .b32 	%r<5>;
	.reg .b64 	%rd<16>;

	ld.param.u64 	%rd2, [_Z20CuMatEQMatrixIKernelPlS_S_l_param_0];
	ld.param.u64 	%rd3, [_Z20CuMatEQMatrixIKernelPlS_S_l_param_1];
	ld.param.u64 	%rd4, [_Z20CuMatEQMatrixIKernelPlS_S_l_param_2];
	ld.param.u64 	%rd5, [_Z20CuMatEQMatrixIKernelPlS_S_l_param_3];
	mov.u32 	%r1, %ntid.x;
	mov.u32 	%r2, %ctaid.x;
	mov.u32 	%r3, %tid.x;
	mad.lo.s32 	%r4, %r1, %r2, %r3;
	cvt.u64.u32 	%rd1, %r4;
	setp.le.s64 	%p1, %rd5, %rd1;
	@%p1 bra 	$L__BB9_2;
	cvta.to.global.u64 	%rd6, %rd2;
	cvta.to.global.u64 	%rd7, %rd3;
	cvta.to.global.u64 	%rd8, %rd4;
	shl.b64 	%rd9, %rd1, 3;
	add.s64 	%rd10, %rd6, %rd9;
	ld.global.u64 	%rd11, [%rd10];
	add.s64 	%rd12, %rd7, %rd9;
	ld.global.u64 	%rd13, [%rd12];
	setp.eq.s64 	%p2, %rd11, %rd13;
	selp.u64 	%rd14, 1, 0, %p2;
	add.s64 	%rd15, %rd8, %rd9;
	st.global.u64 	[%rd15], %rd14;
$L__BB9_2:
	ret;

}
	// .globl	_Z21CuMatNEQMatrixDKernelPdS_S_l
.visible .entry _Z21CuMatNEQMatrixDKernelPdS_S_l(
	.param .u64 .ptr .align 1 _Z21CuMatNEQMatrixDKernelPdS_S_l_param_0,
	.param .u64 .ptr .align 1 _Z21CuMatNEQMatrixDKernelPdS_S_l_param_1,
	.param .u64 .ptr .align 1 _Z21CuMatNEQMatrixDKernelPdS_S_l_param_2,
	.param .u64 _Z21CuMatNEQMatrixDKernelPdS_S_l_param_3
)
{
	.reg .pred 	%p<3>;
	.reg .b32 	%r<5>;
	.reg .b64 	%rd<13>;
	.reg .b64 	%fd<4>;

	ld.param.u64 	%rd2, [_Z21CuMatNEQMatrixDKernelPdS_S_l_param_0];
	ld.param.u64 	%rd3, [_Z21CuMatNEQMatrixDKernelPdS_S_l_param_1];
	ld.param.u64 	%rd4, [_Z21CuMatNEQMatrixDKernelPdS_S_l_param_2];
	ld.param.u64 	%rd5, [_Z21CuMatNEQMatrixDKernelPdS_S_l_param_3];
	mov.u32 	%r1, %ntid.x;
	mov.u32 	%r2, %ctaid.x;
	mov.u32 	%r3, %tid.x;
	mad.lo.s32 	%r4, %r1, %r2, %r3;
	cvt.u64.u32 	%rd1, %r4;
	setp.le.s64 	%p1, %rd5, %rd1;
	@%p1 bra 	$L__BB10_2;
	cvta.to.global.u64 	%rd6, %rd2;
	cvta.to.global.u64 	%rd7, %rd3;
	cvta.to.global.u64 	%rd8, %rd4;
	shl.b64 	%rd9, %rd1, 3;
	add.s64 	%rd10, %rd6, %rd9;
	ld.global.f64 	%fd1, [%rd10];
	add.s64 	%rd11, %rd7, %rd9;
	ld.global.f64 	%fd2, [%rd11];
	setp.neu.f64 	%p2, %fd1, %fd2;
	selp.f64 	%fd3, 0d3FF0000000000000, 0d0000000000000000, %p2;
	add.s64 	%rd12, %rd8, %rd9;
	st.global.f64 	[%rd12], %fd3;
$L__BB10_2:
	ret;

}
	// .globl	_Z21CuMatNEQMatrixIKernelPlS_S_l
.visible .entry _Z21CuMatNEQMatrixIKernelPlS_S_l(
	.param .u64 .ptr .align 1 _Z21CuMatNEQMatrixIKernelPlS_S_l_param_0,
	.param .u64 .ptr .align 1 _Z21CuMatNEQMatrixIKernelPlS_S_l_param_1,
	.param .u64 .ptr .align 1 _Z21CuMatNEQMatrixIKernelPlS_S_l_param_2,
	.param .u64 _Z21CuMatNEQMatrixIKernelPlS_S_l_param_3
)
{
	.reg .pred 	%p<3>;
	.reg .b32 	%r<5>;
	.reg .b64 	%rd<16>;

	ld.param.u64 	%rd2, [_Z21CuMatNEQMatrixIKernelPlS_S_l_param_0];
	ld.param.u64 	%rd3, [_Z21CuMatNEQMatrixIKernelPlS_S_l_param_1];
	ld.param.u64 	%rd4, [_Z21CuMatNEQMatrixIKernelPlS_S_l_param_2];
	ld.param.u64 	%rd5, [_Z21CuMatNEQMatrixIKernelPlS_S_l_param_3];
	mov.u32 	%r1, %ntid.x;
	mov.u32 	%r2, %ctaid.x;
	mov.u32 	%r3, %tid.x;
	mad.lo.s32 	%r4, %r1, %r2, %r3;
	cvt.u64.u32 	%rd1, %r4;
	setp.le.s64 	%p1, %rd5, %rd1;
	@%p1 bra 	$L__BB11_2;
	cvta.to.global.u64 	%rd6, %rd2;
	cvta.to.global.u64 	%rd7, %rd3;
	cvta.to.global.u64 	%rd8, %rd4;
	shl.b64 	%rd9, %rd1, 3;
	add.s64 	%rd10, %rd6, %rd9;
	ld.global.u64 	%rd11, [%rd10];
	add.s64 	%rd12, %rd7, %rd9;
	ld.global.u64 	%rd13, [%rd12];
	setp.ne.s64 	%p2, %rd11, %rd13;
	selp.u64 	%rd14, 1, 0, %p2;
	add.s64 	%rd15, %rd8, %rd9;
	st.global.u64 	[%rd15], %rd14;
$L__BB11_2:
	ret;

}


// ===== COMPILED SASS (sm_100) =====

	.target	sm_100

	.elftype	@"ET_EXEC"


//--------------------- .note.nv.tkinfo           --------------------------
	.section	.note.nv.tkinfo,"",@"SHT_NOTE"
	.sectionflags	@"SHF_NOTE_NV_TKINFO"
	.tkinfo
        /*0018*/ 	.word	0x00000002
        /*0030*/ 	.string	""
        /*0030*/ 	.string	"ptxas"
        /*0030*/ 	.string	"Cuda compilation tools, release 13.0, V13.0.88"
        /*0030*/ 	.string	"Build cuda_13.0.r13.0/compiler.36424714_0"
        /*0030*/ 	.string	"-arch sm_100 -m 64 "



//--------------------- .note.nv.cuinfo           --------------------------
	.section	.note.nv.cuinfo,"",@"SHT_NOTE"
	.sectionflags	@"SHF_NOTE_NV_CUINFO"
        /*0018*/ 	.short	0x0002
        /*001a*/ 	.short	0x0064
        /*001c*/ 	.short	0x0082
	.zero		2


//--------------------- .nv.info                  --------------------------
	.section	.nv.info,"",@"SHT_CUDA_INFO"
	.align	4


	//----- nvinfo : EIATTR_REGCOUNT
	.align		4
        /*0000*/ 	.byte	0x04, 0x2f
        /*0002*/ 	.short	(.L_1 - .L_0)
	.align		4
.L_0:
        /*0004*/ 	.word	index@(_Z20CuMatLTMatrixDKernelPdS_S_l)
        /*0008*/ 	.word	0x0000000c


	//----- nvinfo : EIATTR_FRAME_SIZE
	.align		4
.L_1:
        /*000c*/ 	.byte	0x04, 0x11
        /*000e*/ 	.short	(.L_3 - .L_2)
	.align		4
.L_2:
        /*0010*/ 	.word	index@(_Z20CuMatLTMatrixDKernelPdS_S_l)
        /*0014*/ 	.word	0x00000000


	//----- nvinfo : EIATTR_REGCOUNT
	.align		4
.L_3:
        /*0018*/ 	.byte	0x04, 0x2f
        /*001a*/ 	.short	(.L_5 - .L_4)
	.align		4
.L_4:
        /*001c*/ 	.word	index@(_Z20CuMatLTMatrixIKernelPlS_S_l)
        /*0020*/ 	.word	0x0000000c


	//----- nvinfo : EIATTR_FRAME_SIZE
	.align		4
.L_5:
        /*0024*/ 	.byte	0x04, 0x11
        /*0026*/ 	.short	(.L_7 - .L_6)
	.align		4
.L_6:
        /*0028*/ 	.word	index@(_Z20CuMatLTMatrixIKernelPlS_S_l)
        /*002c*/ 	.word	0x00000000


	//----- nvinfo : EIATTR_REGCOUNT
	.align		4
.L_7:
        /*0030*/ 	.byte	0x04, 0x2f
        /*0032*/ 	.short	(.L_9 - .L_8)
	.align		4
.L_8:
        /*0034*/ 	.word	index@(_Z20CuMatGTMatrixDKernelPdS_S_l)
        /*0038*/ 	.word	0x0000000c


	//----- nvinfo : EIATTR_FRAME_SIZE
	.align		4
.L_9:
        /*003c*/ 	.byte	0x04, 0x11
        /*003e*/ 	.short	(.L_11 - .L_10)
	.align		4
.L_10:
        /*0040*/ 	.word	index@(_Z20CuMatGTMatrixDKernelPdS_S_l)
        /*0044*/ 	.word	0x00000000


	//----- nvinfo : EIATTR_REGCOUNT
	.align		4
.L_11:
        /*0048*/ 	.byte	0x04, 0x2f
        /*004a*/ 	.short	(.L_13 - .L_12)
	.align		4
.L_12:
        /*004c*/ 	.word	index@(_Z20CuMatGTMatrixIKernelPlS_S_l)
        /*0050*/ 	.word	0x0000000c


	//----- nvinfo : EIATTR_FRAME_SIZE
	.align		4
.L_13:
        /*0054*/ 	.byte	0x04, 0x11
        /*0056*/ 	.short	(.L_15 - .L_14)
	.align		4
.L_14:
        /*0058*/ 	.word	index@(_Z20CuMatGTMatrixIKernelPlS_S_l)
        /*005c*/ 	.word	0x00000000


	//----- nvinfo : EIATTR_REGCOUNT
	.align		4
.L_15:
        /*0060*/ 	.byte	0x04, 0x2f
        /*0062*/ 	.short	(.L_17 - .L_16)
	.align		4
.L_16:
        /*0064*/ 	.word	index@(_Z21CuMatLTEMatrixDKernelPdS_S_l)
        /*0068*/ 	.word	0x0000000c


	//----- nvinfo : EIATTR_FRAME_SIZE
	.align		4
.L_17:
        /*006c*/ 	.byte	0x04, 0x11
        /*006e*/ 	.short	(.L_19 - .L_18)
	.align		4
.L_18:
        /*0070*/ 	.word	index@(_Z21CuMatLTEMatrixDKernelPdS_S_l)
        /*0074*/ 	.word	0x00000000


	//----- nvinfo : EIATTR_REGCOUNT
	.align		4
.L_19:
        /*0078*/ 	.byte	0x04, 0x2f
        /*007a*/ 	.short	(.L_21 - .L_20)
	.align		4
.L_20:
        /*007c*/ 	.word	index@(_Z21CuMatLTEMatrixIKernelPlS_S_l)
        /*0080*/ 	.word	0x0000000c


	//----- nvinfo : EIATTR_FRAME_SIZE
	.align		4
.L_21:
        /*0084*/ 	.byte	0x04, 0x11
        /*0086*/ 	.short	(.L_23 - .L_22)
	.align		4
.L_22:
        /*0088*/ 	.word	index@(_Z21CuMatLTEMatrixIKernelPlS_S_l)
        /*008c*/ 	.word	0x00000000


	//----- nvinfo : EIATTR_REGCOUNT
	.align		4
.L_23:
        /*0090*/ 	.byte	0x04, 0x2f
        /*0092*/ 	.short	(.L_25 - .L_24)
	.align		4
.L_24:
        /*0094*/ 	.word	index@(_Z21CuMatGTEMatrixDKernelPdS_S_l)
        /*0098*/ 	.word	0x0000000c


	//----- nvinfo : EIATTR_FRAME_SIZE
	.align		4
.L_25:
        /*009c*/ 	.byte	0x04, 0x11
        /*009e*/ 	.short	(.L_27 - .L_26)
	.align		4
.L_26:
        /*00a0*/ 	.word	index@(_Z21CuMatGTEMatrixDKernelPdS_S_l)
        /*00a4*/ 	.word	0x00000000


	//----- nvinfo : EIATTR_REGCOUNT
	.align		4
.L_27:
        /*00a8*/ 	.byte	0x04, 0x2f
        /*00aa*/ 	.short	(.L_29 - .L_28)
	.align		4
.L_28:
        /*00ac*/ 	.word	index@(_Z21CuMatGTEMatrixIKernelPlS_S_l)
        /*00b0*/ 	.word	0x0000000c


	//----- nvinfo : EIATTR_FRAME_SIZE
	.align		4
.L_29:
        /*00b4*/ 	.byte	0x04, 0x11
        /*00b6*/ 	.short	(.L_31 - .L_30)
	.align		4
.L_30:
        /*00b8*/ 	.word	index@(_Z21CuMatGTEMatrixIKernelPlS_S_l)
        /*00bc*/ 	.word	0x00000000


	//----- nvinfo : EIATTR_REGCOUNT
	.align		4
.L_31:
        /*00c0*/ 	.byte	0x04, 0x2f
        /*00c2*/ 	.short	(.L_33 - .L_32)
	.align		4
.L_32:
        /*00c4*/ 	.word	index@(_Z20CuMatEQMatrixDKernelPdS_S_l)
        /*00c8*/ 	.word	0x0000000c


	//----- nvinfo : EIATTR_FRAME_SIZE
	.align		4
.L_33:
        /*00cc*/ 	.byte	0x04, 0x11
        /*00ce*/ 	.short	(.L_35 - .L_34)
	.align		4
.L_34:
        /*00d0*/ 	.word	index@(_Z20CuMatEQMatrixDKernelPdS_S_l)
        /*00d4*/ 	.word	0x00000000


	//----- nvinfo : EIATTR_REGCOUNT
	.align		4
.L_35:
        /*00d8*/ 	.byte	0x04, 0x2f
        /*00da*/ 	.short	(.L_37 - .L_36)
	.align		4
.L_36:
        /*00dc*/ 	.word	index@(_Z20CuMatEQMatrixIKernelPlS_S_l)
        /*00e0*/ 	.word	0x0000000c


	//----- nvinfo : EIATTR_FRAME_SIZE
	.align		4
.L_37:
        /*00e4*/ 	.byte	0x04, 0x11
        /*00e6*/ 	.short	(.L_39 - .L_38)
	.align		4
.L_38:
        /*00e8*/ 	.word	index@(_Z20CuMatEQMatrixIKernelPlS_S_l)
        /*00ec*/ 	.word	0x00000000


	//----- nvinfo : EIATTR_REGCOUNT
	.align		4
.L_39:
        /*00f0*/ 	.byte	0x04, 0x2f
        /*00f2*/ 	.short	(.L_41 - .L_40)
	.align		4
.L_40:
        /*00f4*/ 	.word	index@(_Z21CuMatNEQMatrixDKernelPdS_S_l)
        /*00f8*/ 	.word	0x0000000c


	//----- nvinfo : EIATTR_FRAME_SIZE
	.align		4
.L_41:
        /*00fc*/ 	.byte	0x04, 0x11
        /*00fe*/ 	.short	(.L_43 - .L_42)
	.align		4
.L_42:
        /*0100*/ 	.word	index@(_Z21CuMatNEQMatrixDKernelPdS_S_l)
        /*0104*/ 	.word	0x00000000


	//----- nvinfo : EIATTR_REGCOUNT
	.align		4
.L_43:
        /*0108*/ 	.byte	0x04, 0x2f
        /*010a*/ 	.short	(.L_45 - .L_44)
	.align		4
.L_44:
        /*010c*/ 	.word	index@(_Z21CuMatNEQMatrixIKernelPlS_S_l)
        /*0110*/ 	.word	0x0000000c


	//----- nvinfo : EIATTR_FRAME_SIZE
	.align		4
.L_45:
        /*0114*/ 	.byte	0x04, 0x11
        /*0116*/ 	.short	(.L_47 - .L_46)
	.align		4
.L_46:
        /*0118*/ 	.word	index@(_Z21CuMatNEQMatrixIKernelPlS_S_l)
        /*011c*/ 	.word	0x00000000


	//----- nvinfo : EIATTR_MIN_STACK_SIZE
	.align		4
.L_47:
        /*0120*/ 	.byte	0x04, 0x12
        /*0122*/ 	.short	(.L_49 - .L_48)
	.align		4
.L_48:
        /*0124*/ 	.word	index@(_Z21CuMatNEQMatrixIKernelPlS_S_l)
        /*0128*/ 	.word	0x00000000


	//----- nvinfo : EIATTR_MIN_STACK_SIZE
	.align		4
.L_49:
        /*012c*/ 	.byte	0x04, 0x12
        /*012e*/ 	.short	(.L_51 - .L_50)
	.align		4
.L_50:
        /*0130*/ 	.word	index@(_Z21CuMatNEQMatrixDKernelPdS_S_l)
        /*0134*/ 	.word	0x00000000


	//----- nvinfo : EIATTR_MIN_STACK_SIZE
	.align		4
.L_51:
        /*0138*/ 	.byte	0x04, 0x12
        /*013a*/ 	.short	(.L_53 - .L_52)
	.align		4
.L_52:
        /*013c*/ 	.word	index@(_Z20CuMatEQMatrixIKernelPlS_S_l)
        /*0140*/ 	.word	0x00000000


	//----- nvinfo : EIATTR_MIN_STACK_SIZE
	.align		4
.L_53:
        /*0144*/ 	.byte	0x04, 0x12
        /*0146*/ 	.short	(.L_55 - .L_54)
	.align		4
.L_54:
        /*0148*/ 	.word	index@(_Z20CuMatEQMatrixDKernelPdS_S_l)
        /*014c*/ 	.word	0x00000000


	//----- nvinfo : EIATTR_MIN_STACK_SIZE
	.align		4
.L_55:
        /*0150*/ 	.byte	0x04, 0x12
        /*0152*/ 	.short	(.L_57 - .L_56)
	.align		4
.L_56:
        /*0154*/ 	.word	index@(_Z21CuMatGTEMatrixIKernelPlS_S_l)
        /*0158*/ 	.word	0x00000000


	//----- nvinfo : EIATTR_MIN_STACK_SIZE
	.align		4
.L_57:
        /*015c*/ 	.byte	0x04, 0x12
        /*015e*/ 	.short	(.L_59 - .L_58)
	.align		4
.L_58:
        /*0160*/ 	.word	index@(_Z21CuMatGTEMatrixDKernelPdS_S_l)
        /*0164*/ 	.word	0x00000000


	//----- nvinfo : EIATTR_MIN_STACK_SIZE
	.align		4
.L_59:
        /*0168*/ 	.byte	0x04, 0x12
        /*016a*/ 	.short	(.L_61 - .L_60)
	.align		4
.L_60:
        /*016c*/ 	.word	index@(_Z21CuMatLTEMatrixIKernelPlS_S_l)
        /*0170*/ 	.word	0x00000000


	//----- nvinfo : EIATTR_MIN_STACK_SIZE
	.align		4
.L_61:
        /*0174*/ 	.byte	0x04, 0x12
        /*0176*/ 	.short	(.L_63 - .L_62)
	.align		4
.L_62:
        /*0178*/ 	.word	index@(_Z21CuMatLTEMatrixDKernelPdS_S_l)
        /*017c*/ 	.word	0x00000000


	//----- nvinfo : EIATTR_MIN_STACK_SIZE
	.align		4
.L_63:
        /*0180*/ 	.byte	0x04, 0x12
        /*0182*/ 	.short	(.L_65 - .L_64)
	.align		4
.L_64:
        /*0184*/ 	.word	index@(_Z20CuMatGTMatrixIKernelPlS_S_l)
        /*0188*/ 	.word	0x00000000


	//----- nvinfo : EIATTR_MIN_STACK_SIZE
	.align		4
.L_65:
        /*018c*/ 	.byte	0x04, 0x12
        /*018e*/ 	.short	(.L_67 - .L_66)
	.align		4
.L_66:
        /*0190*/ 	.word	index@(_Z20CuMatGTMatrixDKernelPdS_S_l)
        /*0194*/ 	.word	0x00000000


	//----- nvinfo : EIATTR_MIN_STACK_SIZE
	.align		4
.L_67:
        /*0198*/ 	.byte	0x04, 0x12
        /*019a*/ 	.short	(.L_69 - .L_68)
	.align		4
.L_68:
        /*019c*/ 	.word	index@(_Z20CuMatLTMatrixIKernelPlS_S_l)
        /*01a0*/ 	.word	0x00000000


	//----- nvinfo : EIATTR_MIN_STACK_SIZE
	.align		4
.L_69:
        /*01a4*/ 	.byte	0x04, 0x12
        /*01a6*/ 	.short	(.L_71 - .L_70)
	.align		4
.L_70:
        /*01a8*/ 	.word	index@(_Z20CuMatLTMatrixDKernelPdS_S_l)
        /*01ac*/ 	.word	0x00000000
.L_71:


//--------------------- .nv.compat                --------------------------
	.section	.nv.compat,"",@"SHT_CUDA_COMPAT_INFO"
	.align	4
        /*0000*/ 	.byte	0x02, 0x09, 0x00, 0x00, 0x02, 0x02, 0x01, 0x00, 0x02, 0x05, 0x05, 0x00, 0x03, 0x07, 0x01, 0x01
        /*0010*/ 	.byte	0x02, 0x03, 0x00, 0x00, 0x02, 0x06, 0x01, 0x00, 0x04, 0x0b, 0x08, 0x00, 0x01, 0x00, 0x00, 0x00
        /*0020*/ 	.byte	0x00, 0x00, 0x00, 0x00


//--------------------- .nv.info._Z21CuMatNEQMatrixIKernelPlS_S_l --------------------------
	.section	.nv.info._Z21CuMatNEQMatrixIKernelPlS_S_l,"",@"SHT_CUDA_INFO"
	.sectionflags	@""
	.align	4


	//----- nvinfo : EIATTR_CUDA_API_VERSION
	.align		4
        /*0000*/ 	.byte	0x04, 0x37
        /*0002*/ 	.short	(.L_73 - .L_72)
.L_72:
        /*0004*/ 	.word	0x00000082


	//----- nvinfo : EIATTR_KPARAM_INFO
	.align		4
.L_73:
        /*0008*/ 	.byte	0x04, 0x17
        /*000a*/ 	.short	(.L_75 - .L_74)
.L_74:
        /*000c*/ 	.word	0x00000000
        /*0010*/ 	.short	0x0003
        /*0012*/ 	.short	0x0018
        /*0014*/ 	.byte	0x00, 0xf0, 0x21, 0x00


	//----- nvinfo : EIATTR_KPARAM_INFO
	.align		4
.L_75:
        /*0018*/ 	.byte	0x04, 0x17
        /*001a*/ 	.short	(.L_77 - .L_76)
.L_76:
        /*001c*/ 	.word	0x00000000
        /*0020*/ 	.short	0x0002
        /*0022*/ 	.short	0x0010
        /*0024*/ 	.byte	0x00, 0xf5, 0x21, 0x00


	//----- nvinfo : EIATTR_KPARAM_INFO
	.align		4
.L_77:
        /*0028*/ 	.byte	0x04, 0x17
        /*002a*/ 	.short	(.L_79 - .L_78)
.L_78:
        /*002c*/ 	.word	0x00000000
        /*0030*/ 	.short	0x0001
        /*0032*/ 	.short	0x0008
        /*0034*/ 	.byte	0x00, 0xf5, 0x21, 0x00


	//----- nvinfo : EIATTR_KPARAM_INFO
	.align		4
.L_79:
        /*0038*/ 	.byte	0x04, 0x17
        /*003a*/ 	.short	(.L_81 - .L_80)
.L_80:
        /*003c*/ 	.word	0x00000000
        /*0040*/ 	.short	0x0000
        /*0042*/ 	.short	0x0000
        /*0044*/ 	.byte	0x00, 0xf5, 0x21, 0x00


	//----- nvinfo : EIATTR_SPARSE_MMA_MASK
	.align		4
.L_81:
        /*0048*/ 	.byte	0x03, 0x50
        /*004a*/ 	.short	0x0000


	//----- nvinfo : EIATTR_MAXREG_COUNT
	.align		4
        /*004c*/ 	.byte	0x03, 0x1b
        /*004e*/ 	.short	0x00ff


	//----- nvinfo : EIATTR_MERCURY_ISA_VERSION
	.align		4
        /*0050*/ 	.byte	0x03, 0x5f
        /*0052*/ 	.short	0x0101


	//----- nvinfo : EIATTR_VRC_CTA_INIT_COUNT
	.align		4
        /*0054*/ 	.byte	0x02, 0x4a
	.zero		1
	.zero		1


	//----- nvinfo : EIATTR_EXIT_INSTR_OFFSETS
	.align		4
        /*0058*/ 	.byte	0x04, 0x1c
        /*005a*/ 	.short	(.L_83 - .L_82)


	//   ....[0]....
.L_82:
        /*005c*/ 	.word	0x00000080


	//   ....[1]....
        /*0060*/ 	.word	0x000001b0


	//----- nvinfo : EIATTR_CBANK_PARAM_SIZE
	.align		4
.L_83:
        /*0064*/ 	.byte	0x03, 0x19
        /*0066*/ 	.short	0x0020


	//----- nvinfo : EIATTR_PARAM_CBANK
	.align		4
        /*0068*/ 	.byte	0x04, 0x0a
        /*006a*/ 	.short	(.L_85 - .L_84)
	.align		4
.L_84:
        /*006c*/ 	.word	index@(.nv.constant0._Z21CuMatNEQMatrixIKernelPlS_S_l)
        /*0070*/ 	.short	0x0380
        /*0072*/ 	.short	0x0020


	//----- nvinfo : EIATTR_SW_WAR
	.align		4
.L_85:
        /*0074*/ 	.byte	0x04, 0x36
        /*0076*/ 	.short	(.L_87 - .L_86)
.L_86:
        /*0078*/ 	.word	0x00000008
.L_87:


//--------------------- .nv.info._Z21CuMatNEQMatrixDKernelPdS_S_l --------------------------
	.section	.nv.info._Z21CuMatNEQMatrixDKernelPdS_S_l,"",@"SHT_CUDA_INFO"
	.sectionflags	@""
	.align	4


	//----- nvinfo : EIATTR_CUDA_API_VERSION
	.align		4
        /*0000*/ 	.byte	0x04, 0x37
        /*0002*/ 	.short	(.L_89 - .L_88)
.L_88:
        /*0004*/ 	.word	0x00000082


	//----- nvinfo : EIATTR_KPARAM_INFO
	.align		4
.L_89:
        /*0008*/ 	.byte	0x04, 0x17
        /*000a*/ 	.short	(.L_91 - .L_90)
.L_90:
        /*000c*/ 	.word	0x00000000
        /*0010*/ 	.short	0x0003
        /*0012*/ 	.short	0x0018
        /*0014*/ 	.byte	0x00, 0xf0, 0x21, 0x00


	//----- nvinfo : EIATTR_KPARAM_INFO
	.align		4
.L_91:
        /*0018*/ 	.byte	0x04, 0x17
        /*001a*/ 	.short	(.L_93 - .L_92)
.L_92:
        /*001c*/ 	.word	0x00000000
        /*0020*/ 	.short	0x0002
        /*0022*/ 	.short	0x0010
        /*0024*/ 	.byte	0x00, 0xf5, 0x21, 0x00


	//----- nvinfo : EIATTR_KPARAM_INFO
	.align		4
.L_93:
        /*0028*/ 	.byte	0x04, 0x17
        /*002a*/ 	.short	(.L_95 - .L_94)
.L_94:
        /*002c*/ 	.word	0x00000000
        /*0030*/ 	.short	0x0001
        /*0032*/ 	.short	0x0008
        /*0034*/ 	.byte	0x00, 0xf5, 0x21, 0x00


	//----- nvinfo : EIATTR_KPARAM_INFO
	.align		4
.L_95:
        /*0038*/ 	.byte	0x04, 0x17
        /*003a*/ 	.short	(.L_97 - .L_96)
.L_96:
        /*003c*/ 	.word	0x00000000
        /*0040*/ 	.short	0x0000
        /*0042*/ 	.short	0x0000
        /*0044*/ 	.byte	0x00, 0xf5, 0x21, 0x00


	//----- nvinfo : EIATTR_SPARSE_MMA_MASK
	.align		4
.L_97:
        /*0048*/ 	.byte	0x03, 0x50
        /*004a*/ 	.short	0x0000


	//----- nvinfo : EIATTR_MAXREG_COUNT
	.align		4
        /*004c*/ 	.byte	0x03, 0x1b
        /*004e*/ 	.short	0x00ff


	//----- nvinfo : EIATTR_MERCURY_ISA_VERSION
	.align		4
        /*0050*/ 	.byte	0x03, 0x5f
        /*0052*/ 	.short	0x0101


	//----- nvinfo : EIATTR_VRC_CTA_INIT_COUNT
	.align		4
        /*0054*/ 	.byte	0x02, 0x4a
	.zero		1
	.zero		1


	//----- nvinfo : EIATTR_EXIT_INSTR_OFFSETS
	.align		4
        /*0058*/ 	.byte	0x04, 0x1c
        /*005a*/ 	.short	(.L_99 - .L_98)


	//   ....[0]....
.L_98:
        /*005c*/ 	.word	0x00000080


	//   ....[1]....
        /*0060*/ 	.word	0x000001a0


	//----- nvinfo : EIATTR_CBANK_PARAM_SIZE
	.align		4
.L_99:
        /*0064*/ 	.byte	0x03, 0x19
        /*0066*/ 	.short	0x0020


	//----- nvinfo : EIATTR_PARAM_CBANK
	.align		4
        /*0068*/ 	.byte	0x04, 0x0a
        /*006a*/ 	.short	(.L_101 - .L_100)
	.align		4
.L_100:
        /*006c*/ 	.word	index@(.nv.constant0._Z21CuMatNEQMatrixDKernelPdS_S_l)
        /*0070*/ 	.short	0x0380
        /*0072*/ 	.short	0x0020


	//----- nvinfo : EIATTR_SW_WAR
	.align		4
.L_101:
        /*0074*/ 	.byte	0x04, 0x36
        /*0076*/ 	.short	(.L_103 - .L_102)
.L_102:
        /*0078*/ 	.word	0x00000008
.L_103:


//--------------------- .nv.info._Z20CuMatEQMatrixIKernelPlS_S_l --------------------------
	.section	.nv.info._Z20CuMatEQMatrixIKernelPlS_S_l,"",@"SHT_CUDA_INFO"
	.sectionflags	@""
	.align	4


	//----- nvinfo : EIATTR_CUDA_API_VERSION
	.align		4
        /*0000*/ 	.byte	0x04, 0x37
        /*0002*/ 	.short	(.L_105 - .L_104)
.L_104:
        /*0004*/ 	.word	0x00000082


	//----- nvinfo : EIATTR_KPARAM_INFO
	.align		4
.L_105:
        /*0008*/ 	.byte	0x04, 0x17
        /*000a*/ 	.short	(.L_107 - .L_106)
.L_106:
        /*000c*/ 	.word	0x00000000
        /*0010*/ 	.short	0x0003
        /*0012*/ 	.short	0x0018
        /*0014*/ 	.byte	0x00, 0xf0, 0x21, 0x00


	//----- nvinfo : EIATTR_KPARAM_INFO
	.align		4
.L_107:
        /*0018*/ 	.byte	0x04, 0x17
        /*001a*/ 	.short	(.L_109 - .L_108)
.L_108:
        /*001c*/ 	.word	0x00000000
        /*0020*/ 	.short	0x0002
        /*0022*/ 	.short	0x0010
        /*0024*/ 	.byte	0x00, 0xf5, 0x21, 0x00


	//----- nvinfo : EIATTR_KPARAM_INFO
	.align		4
.L_109:
        /*0028*/ 	.byte	0x04, 0x17
        /*002a*/ 	.short	(.L_111 - .L_110)
.L_110:
        /*002c*/ 	.word	0x00000000
        /*0030*/ 	.short	0x0001
        /*0032*/ 	.short	0x0008
        /*0034*/ 	.byte	0x00, 0xf5, 0x21, 0x00


	//----- nvinfo : EIATTR_KPARAM_INFO
	.align		4
.L_111:
        /*0038*/ 	.byte	0x04, 0x17
        /*003a*/ 	.short	(.L_113 - .L_112)
.L_112:
        /*003c*/ 	.word	0x00000000
        /*0040*/ 	.short	0x0000
        /*0042*/ 	.short	0x0000
        /*0044*/ 	.byte	0x00, 0xf5, 0x21, 0x00


	//----- nvinfo : EIATTR_SPARSE_MMA_MASK
	.align		4
.L_113:
        /*0048*/ 	.byte	0x03, 0x50
        /*004a*/ 	.short	0x0000


	//----- nvinfo : EIATTR_MAXREG_COUNT
	.align		4
        /*004c*/ 	.byte	0x03, 0x1b
        /*004e*/ 	.short	0x00ff


	//----- nvinfo : EIATTR_MERCURY_ISA_VERSION
	.align		4
        /*0050*/ 	.byte	0x03, 0x5f
        /*0052*/ 	.short	0x0101


	//----- nvinfo : EIATTR_VRC_CTA_INIT_COUNT
	.align		4
        /*0054*/ 	.byte	0x02, 0x4a
	.zero		1
	.zero		1


	//----- nvinfo : EIATTR_EXIT_INSTR_OFFSETS
	.align		4
        /*0058*/ 	.byte	0x04, 0x1c
        /*005a*/ 	.short	(.L_115 - .L_114)


	//   ....[0]....
.L_114:
        /*005c*/ 	.word	0x00000080


	//   ....[1]....
        /*0060*/ 	.word	0x000001b0


	//----- nvinfo : EIATTR_CBANK_PARAM_SIZE
	.align		4
.L_115:
        /*0064*/ 	.byte	0x03, 0x19
        /*0066*/ 	.short	0x0020


	//----- nvinfo : EIATTR_PARAM_CBANK
	.align		4
        /*0068*/ 	.byte	0x04, 0x0a
        /*006a*/ 	.short	(.L_117 - .L_116)
	.align		4
.L_116:
        /*006c*/ 	.word	index@(.nv.constant0._Z20CuMatEQMatrixIKernelPlS_S_l)
        /*0070*/ 	.short	0x0380
        /*0072*/ 	.short	0x0020


	//----- nvinfo : EIATTR_SW_WAR
	.align		4
.L_117:
        /*0074*/ 	.byte	0x04, 0x36
        /*0076*/ 	.short	(.L_119 - .L_118)
.L_118:
        /*0078*/ 	.word	0x00000008
.L_119:


//--------------------- .nv.info._Z20CuMatEQMatrixDKernelPdS_S_l --------------------------
	.section	.nv.info._Z20CuMatEQMatrixDKernelPdS_S_l,"",@"SHT_CUDA_INFO"
	.sectionflags	@""
	.align	4


	//----- nvinfo : EIATTR_CUDA_API_VERSION
	.align		4
        /*0000*/ 	.byte	0x04, 0x37
        /*0002*/ 	.short	(.L_121 - .L_120)
.L_120:
        /*0004*/ 	.word	0x00000082


	//----- nvinfo : EIATTR_KPARAM_INFO
	.align		4
.L_121:
        /*0008*/ 	.byte	0x04, 0x17
        /*000a*/ 	.short	(.L_123 - .L_122)
.L_122:
        /*000c*/ 	.word	0x00000000
        /*0010*/ 	.short	0x0003
        /*0012*/ 	.short	0x0018
        /*0014*/ 	.byte	0x00, 0xf0, 0x21, 0x00


	//----- nvinfo : EIATTR_KPARAM_INFO
	.align		4
.L_123:
        /*0018*/ 	.byte	0x04, 0x17
        /*001a*/ 	.short	(.L_125 - .L_124)
.L_124:
        /*001c*/ 	.word	0x00000000
        /*0020*/ 	.short	0x0002
        /*0022*/ 	.short	0x0010
        /*0024*/ 	.byte	0x00, 0xf5, 0x21, 0x00


	//----- nvinfo : EIATTR_KPARAM_INFO
	.align		4
.L_125:
        /*0028*/ 	.byte	0x04, 0x17
        /*002a*/ 	.short	(.L_127 - .L_126)
.L_126:
        /*002c*/ 	.word	0x00000000
        /*0030*/ 	.short	0x0001
        /*0032*/ 	.short	0x0008
        /*0034*/ 	.byte	0x00, 0xf5, 0x21, 0x00


	//----- nvinfo : EIATTR_KPARAM_INFO
	.align		4
.L_127:
        /*0038*/ 	.byte	0x04, 0x17
        /*003a*/ 	.short	(.L_129 - .L_128)
.L_128:
        /*003c*/ 	.word	0x00000000
        /*0040*/ 	.short	0x0000
        /*0042*/ 	.short	0x0000
        /*0044*/ 	.byte	0x00, 0xf5, 0x21, 0x00


	//----- nvinfo : EIATTR_SPARSE_MMA_MASK
	.align		4
.L_129:
        /*0048*/ 	.byte	0x03, 0x50
        /*004a*/ 	.short	0x0000


	//----- nvinfo : EIATTR_MAXREG_COUNT
	.align		4
        /*004c*/ 	.byte	0x03, 0x1b
        /*004e*/ 	.short	0x00ff


	//----- nvinfo : EIATTR_MERCURY_ISA_VERSION
	.align		4
        /*0050*/ 	.byte	0x03, 0x5f
        /*0052*/ 	.short	0x0101


	//----- nvinfo : EIATTR_VRC_CTA_INIT_COUNT
	.align		4
        /*0054*/ 	.byte	0x02, 0x4a
	.zero		1
	.zero		1


	//----- nvinfo : EIATTR_EXIT_INSTR_OFFSETS
	.align		4
        /*0058*/ 	.byte	0x04, 0x1c
        /*005a*/ 	.short	(.L_131 - .L_130)


	//   ....[0]....
.L_130:
        /*005c*/ 	.word	0x00000080


	//   ....[1]....
        /*0060*/ 	.word	0x000001a0


	//----- nvinfo : EIATTR_CBANK_PARAM_SIZE
	.align		4
.L_131:
        /*0064*/ 	.byte	0x03, 0x19
        /*0066*/ 	.short	0x0020


	//----- nvinfo : EIATTR_PARAM_CBANK
	.align		4
        /*0068*/ 	.byte	0x04, 0x0a
        /*006a*/ 	.short	(.L_133 - .L_132)
	.align		4
.L_132:
        /*006c*/ 	.word	index@(.nv.constant0._Z20CuMatEQMatrixDKernelPdS_S_l)
        /*0070*/ 	.short	0x0380
        /*0072*/ 	.short	0x0020


	//----- nvinfo : EIATTR_SW_WAR
	.align		4
.L_133:
        /*0074*/ 	.byte	0x04, 0x36
        /*0076*/ 	.short	(.L_135 - .L_134)
.L_134:
        /*0078*/ 	.word	0x00000008
.L_135:


//--------------------- .nv.info._Z21CuMatGTEMatrixIKernelPlS_S_l --------------------------
	.section	.nv.info._Z21CuMatGTEMatrixIKernelPlS_S_l,"",@"SHT_CUDA_INFO"
	.sectionflags	@""
	.align	4


	//----- nvinfo : EIATTR_CUDA_API_VERSION
	.align		4
        /*0000*/ 	.byte	0x04, 0x37
        /*0002*/ 	.short	(.L_137 - .L_136)
.L_136:
        /*0004*/ 	.word	0x00000082


	//----- nvinfo : EIATTR_KPARAM_INFO
	.align		4
.L_137:
        /*0008*/ 	.byte	0x04, 0x17
        /*000a*/ 	.short	(.L_139 - .L_138)
.L_138:
        /*000c*/ 	.word	0x00000000
        /*0010*/ 	.short	0x0003
        /*0012*/ 	.short	0x0018
        /*0014*/ 	.byte	0x00, 0xf0, 0x21, 0x00


	//----- nvinfo : EIATTR_KPARAM_INFO
	.align		4
.L_139:
        /*0018*/ 	.byte	0x04, 0x17
        /*001a*/ 	.short	(.L_141 - .L_140)
.L_140:
        /*001c*/ 	.word	0x00000000
        /*0020*/ 	.short	0x0002
        /*0022*/ 	.short	0x0010
        /*0024*/ 	.byte	0x00, 0xf5, 0x21, 0x00


	//----- nvinfo : EIATTR_KPARAM_INFO
	.align		4
.L_141:
        /*0028*/ 	.byte	0x04, 0x17
        /*002a*/ 	.short	(.L_143 - .L_142)
.L_142:
        /*002c*/ 	.word	0x00000000
        /*0030*/ 	.short	0x0001
        /*0032*/ 	.short	0x0008
        /*0034*/ 	.byte	0x00, 0xf5, 0x21, 0x00


	//----- nvinfo : EIATTR_KPARAM_INFO
	.align		4
.L_143:
        /*0038*/ 	.byte	0x04, 0x17
        /*003a*/ 	.short	(.L_145 - .L_144)
.L_144:
        /*003c*/ 	.word	0x00000000
        /*0040*/ 	.short	0x0000
        /*0042*/ 	.short	0x0000
        /*0044*/ 	.byte	0x00, 0xf5, 0x21, 0x00


	//----- nvinfo : EIATTR_SPARSE_MMA_MASK
	.align		4
.L_145:
        /*0048*/ 	.byte	0x03, 0x50
        /*004a*/ 	.short	0x0000


	//----- nvinfo : EIATTR_MAXREG_COUNT
	.align		4
        /*004c*/ 	.byte	0x03, 0x1b
        /*004e*/ 	.short	0x00ff


	//----- nvinfo : EIATTR_MERCURY_ISA_VERSION
	.align		4
        /*0050*/ 	.byte	0x03, 0x5f
        /*0052*/ 	.short	0x0101


	//----- nvinfo : EIATTR_VRC_CTA_INIT_COUNT
	.align		4
        /*0054*/ 	.byte	0x02, 0x4a
	.zero		1
	.zero		1


	//----- nvinfo : EIATTR_EXIT_INSTR_OFFSETS
	.align		4
        /*0058*/ 	.byte	0x04, 0x1c
        /*005a*/ 	.short	(.L_147 - .L_146)


	//   ....[0]....
.L_146:
        /*005c*/ 	.word	0x00000080


	//   ....[1]....
        /*0060*/ 	.word	0x000001b0


	//----- nvinfo : EIATTR_CBANK_PARAM_SIZE
	.align		4
.L_147:
        /*0064*/ 	.byte	0x03, 0x19
        /*0066*/ 	.short	0x0020


	//----- nvinfo : EIATTR_PARAM_CBANK
	.align		4
        /*0068*/ 	.byte	0x04, 0x0a
        /*006a*/ 	.short	(.L_149 - .L_148)
	.align		4
.L_148:
        /*006c*/ 	.word	index@(.nv.constant0._Z21CuMatGTEMatrixIKernelPlS_S_l)
        /*0070*/ 	.short	0x0380
        /*0072*/ 	.short	0x0020


	//----- nvinfo : EIATTR_SW_WAR
	.align		4
.L_149:
        /*0074*/ 	.byte	0x04, 0x36
        /*0076*/ 	.short	(.L_151 - .L_150)
.L_150:
        /*0078*/ 	.word	0x00000008
.L_151:


//--------------------- .nv.info._Z21CuMatGTEMatrixDKernelPdS_S_l --------------------------
	.section	.nv.info._Z21CuMatGTEMatrixDKernelPdS_S_l,"",@"SHT_CUDA_INFO"
	.sectionflags	@""
	.align	4


	//----- nvinfo : EIATTR_CUDA_API_VERSION
	.align		4
        /*0000*/ 	.byte	0x04, 0x37
        /*0002*/ 	.short	(.L_153 - .L_152)
.L_152:
        /*0004*/ 	.word	0x00000082


	//----- nvinfo : EIATTR_KPARAM_INFO
	.align		4
.L_153:
        /*0008*/ 	.byte	0x04, 0x17
        /*000a*/ 	.short	(.L_155 - .L_154)
.L_154:
        /*000c*/ 	.word	0x00000000
        /*0010*/ 	.short	0x0003
        /*0012*/ 	.short	0x0018
        /*0014*/ 	.byte	0x00, 0xf0, 0x21, 0x00


	//----- nvinfo : EIATTR_KPARAM_INFO
	.align		4
.L_155:
        /*0018*/ 	.byte	0x04, 0x17
        /*001a*/ 	.short	(.L_157 - .L_156)
.L_156:
        /*001c*/ 	.word	0x00000000
        /*0020*/ 	.short	0x0002
        /*0022*/ 	.short	0x0010
        /*0024*/ 	.byte	0x00, 0xf5, 0x21, 0x00


	//----- nvinfo : EIATTR_KPARAM_INFO
	.align		4
.L_157:
        /*0028*/ 	.byte	0x04, 0x17
        /*002a*/ 	.short	(.L_159 - .L_158)
.L_158:
        /*002c*/ 	.word	0x00000000
        /*0030*/ 	.short	0x0001
        /*0032*/ 	.short	0x0008
        /*0034*/ 	.byte	0x00, 0xf5, 0x21, 0x00


	//----- nvinfo : EIATTR_KPARAM_INFO
	.align		4
.L_159:
        /*0038*/ 	.byte	0x04, 0x17
        /*003a*/ 	.short	(.L_161 - .L_160)
.L_160:
        /*003c*/ 	.word	0x00000000
        /*0040*/ 	.short	0x0000
        /*0042*/ 	.short	0x0000
        /*0044*/ 	.byte	0x00, 0xf5, 0x21, 0x00


	//----- nvinfo : EIATTR_SPARSE_MMA_MASK
	.align		4
.L_161:
        /*0048*/ 	.byte	0x03, 0x50
        /*004a*/ 	.short	0x0000


	//----- nvinfo : EIATTR_MAXREG_COUNT
	.align		4
        /*004c*/ 	.byte	0x03, 0x1b
        /*004e*/ 	.short	0x00ff


	//----- nvinfo : EIATTR_MERCURY_ISA_VERSION
	.align		4
        /*0050*/ 	.byte	0x03, 0x5f
        /*0052*/ 	.short	0x0101


	//----- nvinfo : EIATTR_VRC_CTA_INIT_COUNT
	.align		4
        /*0054*/ 	.byte	0x02, 0x4a
	.zero		1
	.zero		1


	//----- nvinfo : EIATTR_EXIT_INSTR_OFFSETS
	.align		4
        /*0058*/ 	.byte	0x04, 0x1c
        /*005a*/ 	.short	(.L_163 - .L_162)


	//   ....[0]....
.L_162:
        /*005c*/ 	.word	0x00000080


	//   ....[1]....
        /*0060*/ 	.word	0x000001a0


	//----- nvinfo : EIATTR_CBANK_PARAM_SIZE
	.align		4
.L_163:
        /*0064*/ 	.byte	0x03, 0x19
        /*0066*/ 	.short	0x0020


	//----- nvinfo : EIATTR_PARAM_CBANK
	.align		4
        /*0068*/ 	.byte	0x04, 0x0a
        /*006a*/ 	.short	(.L_165 - .L_164)
	.align		4
.L_164:
        /*006c*/ 	.word	index@(.nv.constant0._Z21CuMatGTEMatrixDKernelPdS_S_l)
        /*0070*/ 	.short	0x0380
        /*0072*/ 	.short	0x0020


	//----- nvinfo : EIATTR_SW_WAR
	.align		4
.L_165:
        /*0074*/ 	.byte	0x04, 0x36
        /*0076*/ 	.short	(.L_167 - .L_166)
.L_166:
        /*0078*/ 	.word	0x00000008
.L_167:


//--------------------- .nv.info._Z21CuMatLTEMatrixIKernelPlS_S_l --------------------------
	.section	.nv.info._Z21CuMatLTEMatrixIKernelPlS_S_l,"",@"SHT_CUDA_INFO"
	.sectionflags	@""
	.align	4


	//----- nvinfo : EIATTR_CUDA_API_VERSION
	.align		4
        /*0000*/ 	.byte	0x04, 0x37
        /*0002*/ 	.short	(.L_169 - .L_168)
.L_168:
        /*0004*/ 	.word	0x00000082


	//----- nvinfo : EIATTR_KPARAM_INFO
	.align		4
.L_169:
        /*0008*/ 	.byte	0x04, 0x17
        /*000a*/ 	.short	(.L_171 - .L_170)
.L_170:
        /*000c*/ 	.word	0x00000000
        /*0010*/ 	.short	0x0003
        /*0012*/ 	.short	0x0018
        /*0014*/ 	.byte	0x00, 0xf0, 0x21, 0x00


	//----- nvinfo : EIATTR_KPARAM_INFO
	.align		4
.L_171:
        /*0018*/ 	.byte	0x04, 0x17
        /*001a*/ 	.short	(.L_173 - .L_172)
.L_172:
        /*001c*/ 	.word	0x00000000
        /*0020*/ 	.short	0x0002
        /*0022*/ 	.short	0x0010
        /*0024*/ 	.byte	0x00, 0xf5, 0x21, 0x00


	//----- nvinfo : EIATTR_KPARAM_INFO
	.align		4
.L_173:
        /*0028*/ 	.byte	0x04, 0x17
        /*002a*/ 	.short	(.L_175 - .L_174)
.L_174:
        /*002c*/ 	.word	0x00000000
        /*0030*/ 	.short	0x0001
        /*0032*/ 	.short	0x0008
        /*0034*/ 	.byte	0x00, 0xf5, 0x21, 0x00


	//----- nvinfo : EIATTR_KPARAM_INFO
	.align		4
.L_175:
        /*0038*/ 	.byte	0x04, 0x17
        /*003a*/ 	.short	(.L_177 - .L_176)
.L_176:
        /*003c*/ 	.word	0x00000000
        /*0040*/ 	.short	0x0000
        /*0042*/ 	.short	0x0000
        /*0044*/ 	.byte	0x00, 0xf5, 0x21, 0x00


	//----- nvinfo : EIATTR_SPARSE_MMA_MASK
	.align		4
.L_177:
        /*0048*/ 	.byte	0x03, 0x50
        /*004a*/ 	.short	0x0000


	//----- nvinfo : EIATTR_MAXREG_COUNT
	.align		4
        /*004c*/ 	.byte	0x03, 0x1b
        /*004e*/ 	.short	0x00ff


	//----- nvinfo : EIATTR_MERCURY_ISA_VERSION
	.align		4
        /*0050*/ 	.byte	0x03, 0x5f
        /*0052*/ 	.short	0x0101


	//----- nvinfo : EIATTR_VRC_CTA_INIT_COUNT
	.align		4
        /*0054*/ 	.byte	0x02, 0x4a
	.zero		1
	.zero		1


	//----- nvinfo : EIATTR_EXIT_INSTR_OFFSETS
	.align		4
        /*0058*/ 	.byte	0x04, 0x1c
        /*005a*/ 	.short	(.L_179 - .L_178)


	//   ....[0]....
.L_178:
        /*005c*/ 	.word	0x00000080


	//   ....[1]....
        /*0060*/ 	.word	0x000001b0


	//----- nvinfo : EIATTR_CBANK_PARAM_SIZE
	.align		4
.L_179:
        /*0064*/ 	.byte	0x03, 0x19
        /*0066*/ 	.short	0x0020


	//----- nvinfo : EIATTR_PARAM_CBANK
	.align		4
        /*0068*/ 	.byte	0x04, 0x0a
        /*006a*/ 	.short	(.L_181 - .L_180)
	.align		4
.L_180:
        /*006c*/ 	.word	index@(.nv.constant0._Z21CuMatLTEMatrixIKernelPlS_S_l)
        /*0070*/ 	.short	0x0380
        /*0072*/ 	.short	0x0020


	//----- nvinfo : EIATTR_SW_WAR
	.align		4
.L_181:
        /*0074*/ 	.byte	0x04, 0x36
        /*0076*/ 	.short	(.L_183 - .L_182)
.L_182:
        /*0078*/ 	.word	0x00000008
.L_183:


//--------------------- .nv.info._Z21CuMatLTEMatrixDKernelPdS_S_l --------------------------
	.section	.nv.info._Z21CuMatLTEMatrixDKernelPdS_S_l,"",@"SHT_CUDA_INFO"
	.sectionflags	@""
	.align	4


	//----- nvinfo : EIATTR_CUDA_API_VERSION
	.align		4
        /*0000*/ 	.byte	0x04, 0x37
        /*0002*/ 	.short	(.L_185 - .L_184)
.L_184:
        /*0004*/ 	.word	0x00000082


	//----- nvinfo : EIATTR_KPARAM_INFO
	.align		4
.L_185:
        /*0008*/ 	.byte	0x04, 0x17
        /*000a*/ 	.short	(.L_187 - .L_186)
.L_186:
        /*000c*/ 	.word	0x00000000
        /*0010*/ 	.short	0x0003
        /*0012*/ 	.short	0x0018
        /*0014*/ 	.byte	0x00, 0xf0, 0x21, 0x00


	//----- nvinfo : EIATTR_KPARAM_INFO
	.align		4
.L_187:
        /*0018*/ 	.byte	0x04, 0x17
        /*001a*/ 	.short	(.L_189 - .L_188)
.L_188:
        /*001c*/ 	.word	0x00000000
        /*0020*/ 	.short	0x0002
        /*0022*/ 	.short	0x0010
        /*0024*/ 	.byte	0x00, 0xf5, 0x21, 0x00


	//----- nvinfo : EIATTR_KPARAM_INFO
	.align		4
.L_189:
        /*0028*/ 	.byte	0x04, 0x17
        /*002a*/ 	.short	(.L_191 - .L_190)
.L_190:
        /*002c*/ 	.word	0x00000000
        /*0030*/ 	.short	0x0001
        /*0032*/ 	.short	0x0008
        /*0034*/ 	.byte	0x00, 0xf5, 0x21, 0x00


	//----- nvinfo : EIATTR_KPARAM_INFO
	.align		4
.L_191:
        /*0038*/ 	.byte	0x04, 0x17
        /*003a*/ 	.short	(.L_193 - .L_192)
.L_192:
        /*003c*/ 	.word	0x00000000
        /*0040*/ 	.short	0x0000
        /*0042*/ 	.short	0x0000
        /*0044*/ 	.byte	0x00, 0xf5, 0x21, 0x00


	//----- nvinfo : EIATTR_SPARSE_MMA_MASK
	.align		4
.L_193:
        /*0048*/ 	.byte	0x03, 0x50
        /*004a*/ 	.short	0x0000


	//----- nvinfo : EIATTR_MAXREG_COUNT
	.align		4
        /*004c*/ 	.byte	0x03, 0x1b
        /*004e*/ 	.short	0x00ff


	//----- nvinfo : EIATTR_MERCURY_ISA_VERSION
	.align		4
        /*0050*/ 	.byte	0x03, 0x5f
        /*0052*/ 	.short	0x0101


	//----- nvinfo : EIATTR_VRC_CTA_INIT_COUNT
	.align		4
        /*0054*/ 	.byte	0x02, 0x4a
	.zero		1
	.zero		1


	//----- nvinfo : EIATTR_EXIT_INSTR_OFFSETS
	.align		4
        /*0058*/ 	.byte	0x04, 0x1c
        /*005a*/ 	.short	(.L_195 - .L_194)


	//   ....[0]....
.L_194:
        /*005c*/ 	.word	0x00000080


	//   ....[1]....
        /*0060*/ 	.word	0x000001a0


	//----- nvinfo : EIATTR_CBANK_PARAM_SIZE
	.align		4
.L_195:
        /*0064*/ 	.byte	0x03, 0x19
        /*0066*/ 	.short	0x0020


	//----- nvinfo : EIATTR_PARAM_CBANK
	.align		4
        /*0068*/ 	.byte	0x04, 0x0a
        /*006a*/ 	.short	(.L_197 - .L_196)
	.align		4
.L_196:
        /*006c*/ 	.word	index@(.nv.constant0._Z21CuMatLTEMatrixDKernelPdS_S_l)
        /*0070*/ 	.short	0x0380
        /*0072*/ 	.short	0x0020


	//----- nvinfo : EIATTR_SW_WAR
	.align		4
.L_197:
        /*0074*/ 	.byte	0x04, 0x36
        /*0076*/ 	.short	(.L_199 - .L_198)
.L_198:
        /*0078*/ 	.word	0x00000008
.L_199:


//--------------------- .nv.info._Z20CuMatGTMatrixIKernelPlS_S_l --------------------------
	.section	.nv.info._Z20CuMatGTMatrixIKernelPlS_S_l,"",@"SHT_CUDA_INFO"
	.sectionflags	@""
	.align	4


	//----- nvinfo : EIATTR_CUDA_API_VERSION
	.align		4
        /*0000*/ 	.byte	0x04, 0x37
        /*0002*/ 	.short	(.L_201 - .L_200)
.L_200:
        /*0004*/ 	.word	0x00000082


	//----- nvinfo : EIATTR_KPARAM_INFO
	.align		4
.L_201:
        /*0008*/ 	.byte	0x04, 0x17
        /*000a*/ 	.short	(.L_203 - .L_202)
.L_202:
        /*000c*/ 	.word	0x00000000
        /*0010*/ 	.short	0x0003
        /*0012*/ 	.short	0x0018
        /*0014*/ 	.byte	0x00, 0xf0, 0x21, 0x00


	//----- nvinfo : EIATTR_KPARAM_INFO
	.align		4
.L_203:
        /*0018*/ 	.byte	0x04, 0x17
        /*001a*/ 	.short	(.L_205 - .L_204)
.L_204:
        /*001c*/ 	.word	0x00000000
        /*0020*/ 	.short	0x0002
        /*0022*/ 	.short	0x0010
        /*0024*/ 	.byte	0x00, 0xf5, 0x21, 0x00


	//----- nvinfo : EIATTR_KPARAM_INFO
	.align		4
.L_205:
        /*0028*/ 	.byte	0x04, 0x17
        /*002a*/ 	.short	(.L_207 - .L_206)
.L_206:
        /*002c*/ 	.word	0x00000000
        /*0030*/ 	.short	0x0001
        /*0032*/ 	.short	0x0008
        /*0034*/ 	.byte	0x00, 0xf5, 0x21, 0x00


	//----- nvinfo : EIATTR_KPARAM_INFO
	.align		4
.L_207:
        /*0038*/ 	.byte	0x04, 0x17
        /*003a*/ 	.short	(.L_209 - .L_208)
.L_208:
        /*003c*/ 	.word	0x00000000
        /*0040*/ 	.short	0x0000
        /*0042*/ 	.short	0x0000
        /*0044*/ 	.byte	0x00, 0xf5, 0x21, 0x00


	//----- nvinfo : EIATTR_SPARSE_MMA_MASK
	.align		4
.L_209:
        /*0048*/ 	.byte	0x03, 0x50
        /*004a*/ 	.short	0x0000


	//----- nvinfo : EIATTR_MAXREG_COUNT
	.align		4
        /*004c*/ 	.byte	0x03, 0x1b
        /*004e*/ 	.short	0x00ff


	//----- nvinfo : EIATTR_MERCURY_ISA_VERSION
	.align		4
        /*0050*/ 	.byte	0x03, 0x5f
        /*0052*/ 	.short	0x0101


	//----- nvinfo : EIATTR_VRC_CTA_INIT_COUNT
	.align		4
        /*0054*/ 	.byte	0x02, 0x4a
	.zero		1
	.zero		1


	//----- nvinfo : EIATTR_EXIT_INSTR_OFFSETS
	.align		4
        /*0058*/ 	.byte	0x04, 0x1c
        /*005a*/ 	.short	(.L_211 - .L_210)


	//   ....[0]....
.L_210:
        /*005c*/ 	.word	0x00000080


	//   ....[1]....
        /*0060*/ 	.word	0x000001b0


	//----- nvinfo : EIATTR_CBANK_PARAM_SIZE
	.align		4
.L_211:
        /*0064*/ 	.byte	0x03, 0x19
        /*0066*/ 	.short	0x0020


	//----- nvinfo : EIATTR_PARAM_CBANK
	.align		4
        /*0068*/ 	.byte	0x04, 0x0a
        /*006a*/ 	.short	(.L_213 - .L_212)
	.align		4
.L_212:
        /*006c*/ 	.word	index@(.nv.constant0._Z20CuMatGTMatrixIKernelPlS_S_l)
        /*0070*/ 	.short	0x0380
        /*0072*/ 	.short	0x0020


	//----- nvinfo : EIATTR_SW_WAR
	.align		4
.L_213:
        /*0074*/ 	.byte	0x04, 0x36
        /*0076*/ 	.short	(.L_215 - .L_214)
.L_214:
        /*0078*/ 	.word	0x00000008
.L_215:


//--------------------- .nv.info._Z20CuMatGTMatrixDKernelPdS_S_l --------------------------
	.section	.nv.info._Z20CuMatGTMatrixDKernelPdS_S_l,"",@"SHT_CUDA_INFO"
	.sectionflags	@""
	.align	4


	//----- nvinfo : EIATTR_CUDA_API_VERSION
	.align		4
        /*0000*/ 	.byte	0x04, 0x37
        /*0002*/ 	.short	(.L_217 - .L_216)
.L_216:
        /*0004*/ 	.word	0x00000082


	//----- nvinfo : EIATTR_KPARAM_INFO
	.align		4
.L_217:
        /*0008*/ 	.byte	0x04, 0x17
        /*000a*/ 	.short	(.L_219 - .L_218)
.L_218:
        /*000c*/ 	.word	0x00000000
        /*0010*/ 	.short	0x0003
        /*0012*/ 	.short	0x0018
        /*0014*/ 	.byte	0x00, 0xf0, 0x21, 0x00


	//----- nvinfo : EIATTR_KPARAM_INFO
	.align		4
.L_219:
        /*0018*/ 	.byte	0x04, 0x17
        /*001a*/ 	.short	(.L_221 - .L_220)
.L_220:
        /*001c*/ 	.word	0x00000000
        /*0020*/ 	.short	0x0002
        /*0022*/ 	.short	0x0010
        /*0024*/ 	.byte	0x00, 0xf5, 0x21, 0x00


	//----- nvinfo : EIATTR_KPARAM_INFO
	.align		4
.L_221:
        /*0028*/ 	.byte	0x04, 0x17
        /*002a*/ 	.short	(.L_223 - .L_222)
.L_222:
        /*002c*/ 	.word	0x00000000
        /*0030*/ 	.short	0x0001
        /*0032*/ 	.short	0x0008
        /*0034*/ 	.byte	0x00, 0xf5, 0x21, 0x00


	//----- nvinfo : EIATTR_KPARAM_INFO
	.align		4
.L_223:
        /*0038*/ 	.byte	0x04, 0x17
        /*003a*/ 	.short	(.L_225 - .L_224)
.L_224:
        /*003c*/ 	.word	0x00000000
        /*0040*/ 	.short	0x0000
        /*0042*/ 	.short	0x0000
        /*0044*/ 	.byte	0x00, 0xf5, 0x21, 0x00


	//----- nvinfo : EIATTR_SPARSE_MMA_MASK
	.align		4
.L_225:
        /*0048*/ 	.byte	0x03, 0x50
        /*004a*/ 	.short	0x0000


	//----- nvinfo : EIATTR_MAXREG_COUNT
	.align		4
        /*004c*/ 	.byte	0x03, 0x1b
        /*004e*/ 	.short	0x00ff


	//----- nvinfo : EIATTR_MERCURY_ISA_VERSION
	.align		4
        /*0050*/ 	.byte	0x03, 0x5f
        /*0052*/ 	.short	0x0101


	//----- nvinfo : EIATTR_VRC_CTA_INIT_COUNT
	.align		4
        /*0054*/ 	.byte	0x02, 0x4a
	.zero		1
	.zero		1


	//----- nvinfo : EIATTR_EXIT_INSTR_OFFSETS
	.align		4
        /*0058*/ 	.byte	0x04, 0x1c
        /*005a*/ 	.short	(.L_227 - .L_226)


	//   ....[0]....
.L_226:
        /*005c*/ 	.word	0x00000080


	//   ....[1]....
        /*0060*/ 	.word	0x000001a0


	//----- nvinfo : EIATTR_CBANK_PARAM_SIZE
	.align		4
.L_227:
        /*0064*/ 	.byte	0x03, 0x19
        /*0066*/ 	.short	0x0020


	//----- nvinfo : EIATTR_PARAM_CBANK
	.align		4
        /*0068*/ 	.byte	0x04, 0x0a
        /*006a*/ 	.short	(.L_229 - .L_228)
	.align		4
.L_228:
        /*006c*/ 	.word	index@(.nv.constant0._Z20CuMatGTMatrixDKernelPdS_S_l)
        /*0070*/ 	.short	0x0380
        /*0072*/ 	.short	0x0020


	//----- nvinfo : EIATTR_SW_WAR
	.align		4
.L_229:
        /*0074*/ 	.byte	0x04, 0x36
        /*0076*/ 	.short	(.L_231 - .L_230)
.L_230:
        /*0078*/ 	.word	0x00000008
.L_231:


//--------------------- .nv.info._Z20CuMatLTMatrixIKernelPlS_S_l --------------------------
	.section	.nv.info._Z20CuMatLTMatrixIKernelPlS_S_l,"",@"SHT_CUDA_INFO"
	.sectionflags	@""
	.align	4


	//----- nvinfo : EIATTR_CUDA_API_VERSION
	.align		4
        /*0000*/ 	.byte	0x04, 0x37
        /*0002*/ 	.short	(.L_233 - .L_232)
.L_232:
        /*0004*/ 	.word	0x00000082


	//----- nvinfo : EIATTR_KPARAM_INFO
	.align		4
.L_233:
        /*0008*/ 	.byte	0x04, 0x17
        /*000a*/ 	.short	(.L_235 - .L_234)
.L_234:
        /*000c*/ 	.word	0x00000000
        /*0010*/ 	.short	0x0003
        /*0012*/ 	.short	0x0018
        /*0014*/ 	.byte	0x00, 0xf0, 0x21, 0x00


	//----- nvinfo : EIATTR_KPARAM_INFO
	.align		4
.L_235:
        /*0018*/ 	.byte	0x04, 0x17
        /*001a*/ 	.short	(.L_237 - .L_236)
.L_236:
        /*001c*/ 	.word	0x00000000
        /*0020*/ 	.short	0x0002
        /*0022*/ 	.short	0x0010
        /*0024*/ 	.byte	0x00, 0xf5, 0x21, 0x00


	//----- nvinfo : EIATTR_KPARAM_INFO
	.align		4
.L_237:
        /*0028*/ 	.byte	0x04, 0x17
        /*002a*/ 	.short	(.L_239 - .L_238)
.L_238:
        /*002c*/ 	.word	0x00000000
        /*0030*/ 	.short	0x0001
        /*0032*/ 	.short	0x0008
        /*0034*/ 	.byte	0x00, 0xf5, 0x21, 0x00


	//----- nvinfo : EIATTR_KPARAM_INFO
	.align		4
.L_239:
        /*0038*/ 	.byte	0x04, 0x17
        /*003a*/ 	.short	(.L_241 - .L_240)
.L_240:
        /*003c*/ 	.word	0x00000000
        /*0040*/ 	.short	0x0000
        /*0042*/ 	.short	0x0000
        /*0044*/ 	.byte	0x00, 0xf5, 0x21, 0x00


	//----- nvinfo : EIATTR_SPARSE_MMA_MASK
	.align		4
.L_241:
        /*0048*/ 	.byte	0x03, 0x50
        /*004a*/ 	.short	0x0000


	//----- nvinfo : EIATTR_MAXREG_COUNT
	.align		4
        /*004c*/ 	.byte	0x03, 0x1b
        /*004e*/ 	.short	0x00ff


	//----- nvinfo : EIATTR_MERCURY_ISA_VERSION
	.align		4
        /*0050*/ 	.byte	0x03, 0x5f
        /*0052*/ 	.short	0x0101


	//----- nvinfo : EIATTR_VRC_CTA_INIT_COUNT
	.align		4
        /*0054*/ 	.byte	0x02, 0x4a
	.zero		1
	.zero		1


	//----- nvinfo : EIATTR_EXIT_INSTR_OFFSETS
	.align		4
        /*0058*/ 	.byte	0x04, 0x1c
        /*005a*/ 	.short	(.L_243 - .L_242)


	//   ....[0]....
.L_242:
        /*005c*/ 	.word	0x00000080


	//   ....[1]....
        /*0060*/ 	.word	0x000001b0


	//----- nvinfo : EIATTR_CBANK_PARAM_SIZE
	.align		4
.L_243:
        /*0064*/ 	.byte	0x03, 0x19
        /*0066*/ 	.short	0x0020


	//----- nvinfo : EIATTR_PARAM_CBANK
	.align		4
        /*0068*/ 	.byte	0x04, 0x0a
        /*006a*/ 	.short	(.L_245 - .L_244)
	.align		4
.L_244:
        /*006c*/ 	.word	index@(.nv.constant0._Z20CuMatLTMatrixIKernelPlS_S_l)
        /*0070*/ 	.short	0x0380
        /*0072*/ 	.short	0x0020


	//----- nvinfo : EIATTR_SW_WAR
	.align		4
.L_245:
        /*0074*/ 	.byte	0x04, 0x36
        /*0076*/ 	.short	(.L_247 - .L_246)
.L_246:
        /*0078*/ 	.word	0x00000008
.L_247:


//--------------------- .nv.info._Z20CuMatLTMatrixDKernelPdS_S_l --------------------------
	.section	.nv.info._Z20CuMatLTMatrixDKernelPdS_S_l,"",@"SHT_CUDA_INFO"
	.sectionflags	@""
	.align	4


	//----- nvinfo : EIATTR_CUDA_API_VERSION
	.align		4
        /*0000*/ 	.byte	0x04, 0x37
        /*0002*/ 	.short	(.L_249 - .L_248)
.L_248:
        /*0004*/ 	.word	0x00000082


	//----- nvinfo : EIATTR_KPARAM_INFO
	.align		4
.L_249:
        /*0008*/ 	.byte	0x04, 0x17
        /*000a*/ 	.short	(.L_251 - .L_250)
.L_250:
        /*000c*/ 	.word	0x00000000
        /*0010*/ 	.short	0x0003
        /*0012*/ 	.short	0x0018
        /*0014*/ 	.byte	0x00, 0xf0, 0x21, 0x00


	//----- nvinfo : EIATTR_KPARAM_INFO
	.align		4
.L_251:
        /*0018*/ 	.byte	0x04, 0x17
        /*001a*/ 	.short	(.L_253 - .L_252)
.L_252:
        /*001c*/ 	.word	0x00000000
        /*0020*/ 	.short	0x0002
        /*0022*/ 	.short	0x0010
        /*0024*/ 	.byte	0x00, 0xf5, 0x21, 0x00


	//----- nvinfo : EIATTR_KPARAM_INFO
	.align		4
.L_253:
        /*0028*/ 	.byte	0x04, 0x17
        /*002a*/ 	.short	(.L_255 - .L_254)
.L_254:
        /*002c*/ 	.word	0x00000000
        /*0030*/ 	.short	0x0001
        /*0032*/ 	.short	0x0008
        /*0034*/ 	.byte	0x00, 0xf5, 0x21, 0x00


	//----- nvinfo : EIATTR_KPARAM_INFO
	.align		4
.L_255:
        /*0038*/ 	.byte	0x04, 0x17
        /*003a*/ 	.short	(.L_257 - .L_256)
.L_256:
        /*003c*/ 	.word	0x00000000
        /*0040*/ 	.short	0x0000
        /*0042*/ 	.short	0x0000
        /*0044*/ 	.byte	0x00, 0xf5, 0x21, 0x00


	//----- nvinfo : EIATTR_SPARSE_MMA_MASK
	.align		4
.L_257:
        /*0048*/ 	.byte	0x03, 0x50
        /*004a*/ 	.short	0x0000


	//----- nvinfo : EIATTR_MAXREG_COUNT
	.align		4
        /*004c*/ 	.byte	0x03, 0x1b
        /*004e*/ 	.short	0x00ff


	//----- nvinfo : EIATTR_MERCURY_ISA_VERSION
	.align		4
        /*0050*/ 	.byte	0x03, 0x5f
        /*0052*/ 	.short	0x0101


	//----- nvinfo : EIATTR_VRC_CTA_INIT_COUNT
	.align		4
        /*0054*/ 	.byte	0x02, 0x4a
	.zero		1
	.zero		1


	//----- nvinfo : EIATTR_EXIT_INSTR_OFFSETS
	.align		4
        /*0058*/ 	.byte	0x04, 0x1c
        /*005a*/ 	.short	(.L_259 - .L_258)


	//   ....[0]....
.L_258:
        /*005c*/ 	.word	0x00000080


	//   ....[1]....
        /*0060*/ 	.word	0x000001a0


	//----- nvinfo : EIATTR_CBANK_PARAM_SIZE
	.align		4
.L_259:
        /*0064*/ 	.byte	0x03, 0x19
        /*0066*/ 	.short	0x0020


	//----- nvinfo : EIATTR_PARAM_CBANK
	.align		4
        /*0068*/ 	.byte	0x04, 0x0a
        /*006a*/ 	.short	(.L_261 - .L_260)
	.align		4
.L_260:
        /*006c*/ 	.word	index@(.nv.constant0._Z20CuMatLTMatrixDKernelPdS_S_l)
        /*0070*/ 	.short	0x0380
        /*0072*/ 	.short	0x0020


	//----- nvinfo : EIATTR_SW_WAR
	.align		4
.L_261:
        /*0074*/ 	.byte	0x04, 0x36
        /*0076*/ 	.short	(.L_263 - .L_262)
.L_262:
        /*0078*/ 	.word	0x00000008
.L_263:


//--------------------- .nv.callgraph             --------------------------
	.section	.nv.callgraph,"",@"SHT_CUDA_CALLGRAPH"
	.align	4
	.sectionentsize	8
	.align		4
        /*0000*/ 	.word	0x00000000
	.align		4
        /*0004*/ 	.word	0xffffffff
	.align		4
        /*0008*/ 	.word	0x00000000
	.align		4
        /*000c*/ 	.word	0xfffffffe
	.align		4
        /*0010*/ 	.word	0x00000000
	.align		4
        /*0014*/ 	.word	0xfffffffd
	.align		4
        /*0018*/ 	.word	0x00000000
	.align		4
        /*001c*/ 	.word	0xfffffffc


//--------------------- .text._Z21CuMatNEQMatrixIKernelPlS_S_l --------------------------
	.section	.text._Z21CuMatNEQMatrixIKernelPlS_S_l,"ax",@progbits
	.align	128
        .global         _Z21CuMatNEQMatrixIKernelPlS_S_l
        .type           _Z21CuMatNEQMatrixIKernelPlS_S_l,@function
        .size           _Z21CuMatNEQMatrixIKernelPlS_S_l,(.L_x_12 - _Z21CuMatNEQMatrixIKernelPlS_S_l)
        .other          _Z21CuMatNEQMatrixIKernelPlS_S_l,@"STO_CUDA_ENTRY STV_DEFAULT"
_Z21CuMatNEQMatrixIKernelPlS_S_l:
.text._Z21CuMatNEQMatrixIKernelPlS_S_l:
[----:B------:R-:W-:Y:S01]  /*0000*/  LDC R1, c[0x0][0x37c] ;  /* 0x0000df00ff017b82 */ /* 0x000fe20000000800 */
[----:B------:R-:W0:Y:S01]  /*0010*/  S2R R0, SR_CTAID.X ;  /* 0x0000000000007919 */ /* 0x000e220000002500 */
[----:B------:R-:W0:Y:S01]  /*0020*/  LDCU UR4, c[0x0][0x360] ;  /* 0x00006c00ff0477ac */ /* 0x000e220008000800 */
[----:B------:R-:W0:Y:S01]  /*0030*/  S2R R3, SR_TID.X ;  /* 0x0000000000037919 */ /* 0x000e220000002100 */
[----:B------:R-:W1:Y:S01]  /*0040*/  LDCU.64 UR6, c[0x0][0x398] ;  /* 0x00007300ff0677ac */ /* 0x000e620008000a00 */
[----:B0-----:R-:W-:-:S05]  /*0050*/  IMAD R0, R0, UR4, R3 ;  /* 0x0000000400007c24 */ /* 0x001fca000f8e0203 */
[----:B-1----:R-:W-:-:S04]  /*0060*/  ISETP.GE.U32.AND P0, PT, R0, UR6, PT ;  /* 0x0000000600007c0c */ /* 0x002fc8000bf06070 */
[----:B------:R-:W-:-:S13]  /*0070*/  ISETP.GE.AND.EX P0, PT, RZ, UR7, PT, P0 ;  /* 0x00000007ff007c0c */ /* 0x000fda000bf06300 */
[----:B------:R-:W-:Y:S05]  /*0080*/  @P0 EXIT ;  /* 0x000000000000094d */ /* 0x000fea0003800000 */
[----:B------:R-:W0:Y:S01]  /*0090*/  LDCU.128 UR8, c[0x0][0x380] ;  /* 0x00007000ff0877ac */ /* 0x000e220008000c00 */
[----:B------:R-:W-:Y:S01]  /*00a0*/  IMAD.SHL.U32 R8, R0, 0x8, RZ ;  /* 0x0000000800087824 */ /* 0x000fe200078e00ff */
[----:B------:R-:W-:Y:S01]  /*00b0*/  SHF.R.U32.HI R0, RZ, 0x1d, R0 ;  /* 0x0000001dff007819 */ /* 0x000fe20000011600 */
[----:B------:R-:W1:Y:S01]  /*00c0*/  LDCU.64 UR4, c[0x0][0x358] ;  /* 0x00006b00ff0477ac */ /* 0x000e620008000a00 */
[----:B------:R-:W2:Y:S02]  /*00d0*/  LDCU.64 UR6, c[0x0][0x390] ;  /* 0x00007200ff0677ac */ /* 0x000ea40008000a00 */
[C---:B0-----:R-:W-:Y:S02]  /*00e0*/  IADD3 R2, P0, PT, R8.reuse, UR8, RZ ;  /* 0x0000000808027c10 */ /* 0x041fe4000ff1e0ff */
[----:B------:R-:W-:Y:S02]  /*00f0*/  IADD3 R4, P1, PT, R8, UR10, RZ ;  /* 0x0000000a08047c10 */ /* 0x000fe4000ff3e0ff */
[----:B------:R-:W-:-:S02]  /*0100*/  IADD3.X R3, PT, PT, R0, UR9, RZ, P0, !PT ;  /* 0x0000000900037c10 */ /* 0x000fc400087fe4ff */
[----:B------:R-:W-:-:S04]  /*0110*/  IADD3.X R5, PT, PT, R0, UR11, RZ, P1, !PT ;  /* 0x0000000b00057c10 */ /* 0x000fc80008ffe4ff */
[----:B-1----:R-:W3:Y:S04]  /*0120*/  LDG.E.64 R2, desc[UR4][R2.64] ;  /* 0x0000000402027981 */ /* 0x002ee8000c1e1b00 */
[----:B------:R-:W3:Y:S01]  /*0130*/  LDG.E.64 R4, desc[UR4][R4.64] ;  /* 0x0000000404047981 */ /* 0x000ee2000c1e1b00 */
[----:B--2---:R-:W-:Y:S01]  /*0140*/  IADD3 R8, P1, PT, R8, UR6, RZ ;  /* 0x0000000608087c10 */ /* 0x004fe2000ff3e0ff */
[----:B------:R-:W-:-:S03]  /*0150*/  IMAD.MOV.U32 R7, RZ, RZ, RZ ;  /* 0x000000ffff077224 */ /* 0x000fc600078e00ff */
[----:B------:R-:W-:Y:S02]  /*0160*/  IADD3.X R9, PT, PT, R0, UR7, RZ, P1, !PT ;  /* 0x0000000700097c10 */ /* 0x000fe40008ffe4ff */
[----:B---3--:R-:W-:-:S04]  /*0170*/  ISETP.NE.U32.AND P0, PT, R2, R4, PT ;  /* 0x000000040200720c */ /* 0x008fc80003f05070 */
[----:B------:R-:W-:-:S04]  /*0180*/  ISETP.NE.AND.EX P0, PT, R3, R5, PT, P0 ;  /* 0x000000050300720c */ /* 0x000fc80003f05300 */
[----:B------:R-:W-:-:S05]  /*0190*/  SEL R6, RZ, 0x1, !P0 ;  /* 0x00000001ff067807 */ /* 0x000fca0004000000 */
[----:B------:R-:W-:Y:S01]  /*01a0*/  STG.E.64 desc[UR4][R8.64], R6 ;  /* 0x0000000608007986 */ /* 0x000fe2000c101b04 */
[----:B------:R-:W-:Y:S05]  /*01b0*/  EXIT ;  /* 0x000000000000794d */ /* 0x000fea0003800000 */
.L_x_0:
[----:B------:R-:W-:-:S00]  /*01c0*/  BRA `(.L_x_0) ;  /* 0xfffffffc00fc7947 */ /* 0x000fc0000383ffff */
[----:B------:R-:W-:-:S00]  /*01d0*/  NOP ;  /* 0x0000000000007918 */ /* 0x000fc00000000000 */
        /* <DEDUP_REMOVED lines=10> */
.L_x_12:


//--------------------- .text._Z21CuMatNEQMatrixDKernelPdS_S_l --------------------------
	.section	.text._Z21CuMatNEQMatrixDKernelPdS_S_l,"ax",@progbits
	.align	128
        .global         _Z21CuMatNEQMatrixDKernelPdS_S_l
        .type           _Z21CuMatNEQMatrixDKernelPdS_S_l,@function
        .size           _Z21CuMatNEQMatrixDKernelPdS_S_l,(.L_x_13 - _Z21CuMatNEQMatrixDKernelPdS_S_l)
        .other          _Z21CuMatNEQMatrixDKernelPdS_S_l,@"STO_CUDA_ENTRY STV_DEFAULT"
_Z21CuMatNEQMatrixDKernelPdS_S_l:
.text._Z21CuMatNEQMatrixDKernelPdS_S_l:
        /* <DEDUP_REMOVED lines=22> */
[----:B------:R-:W-:Y:S01]  /*0160*/  IADD3.X R9, PT, PT, R0, UR7, RZ, P1, !PT ;  /* 0x0000000700097c10 */ /* 0x000fe20008ffe4ff */
[----:B---3--:R-:W-:-:S06]  /*0170*/  DSETP.NEU.AND P0, PT, R2, R4, PT ;  /* 0x000000040200722a */ /* 0x008fcc0003f0d000 */
[----:B------:R-:W-:-:S05]  /*0180*/  FSEL R7, RZ, 1.875, !P0 ;  /* 0x3ff00000ff077808 */ /* 0x000fca0004000000 */
[----:B------:R-:W-:Y:S01]  /*0190*/  STG.E.64 desc[UR4][R8.64], R6 ;  /* 0x0000000608007986 */ /* 0x000fe2000c101b04 */
[----:B------:R-:W-:Y:S05]  /*01a0*/  EXIT ;  /* 0x000000000000794d */ /* 0x000fea0003800000 */
.L_x_1:
        /* <DEDUP_REMOVED lines=13> */
.L_x_13:


//--------------------- .text._Z20CuMatEQMatrixIKernelPlS_S_l --------------------------
	.section	.text._Z20CuMatEQMatrixIKernelPlS_S_l,"ax",@progbits
	.align	128
        .global         _Z20CuMatEQMatrixIKernelPlS_S_l
        .type           _Z20CuMatEQMatrixIKernelPlS_S_l,@function
        .size           _Z20CuMatEQMatrixIKernelPlS_S_l,(.L_x_14 - _Z20CuMatEQMatrixIKernelPlS_S_l)
        .other          _Z20CuMatEQMatrixIKernelPlS_S_l,@"STO_CUDA_ENTRY STV_DEFAULT"
_Z20CuMatEQMatrixIKernelPlS_S_l:
.text._Z20CuMatEQMatrixIKernelPlS_S_l:
        /* <DEDUP_REMOVED lines=25> */
[----:B------:R-:W-:-:S05]  /*0190*/  SEL R6, RZ, 0x1, P0 ;  /* 0x00000001ff067807 */ /* 0x000fca0000000000 */
[----:B------:R-:W-:Y:S01]  /*01a0*/  STG.E.64 desc[UR4][R8.64], R6 ;  /* 0x0000000608007986 */ /* 0x000fe2000c101b04 */
[----:B------:R-:W-:Y:S05]  /*01b0*/  EXIT ;  /* 0x000000000000794d */ /* 0x000fea0003800000 */
.L_x_2:
        /* <DEDUP_REMOVED lines=12> */
.L_x_14:


//--------------------- .text._Z20CuMatEQMatrixDKernelPdS_S_l --------------------------
	.section	.text._Z20CuMatEQMatrixDKernelPdS_S_l,"ax",@progbits
	.align	128
        .global         _Z20CuMatEQMatrixDKernelPdS_S_l
        .type           _Z20CuMatEQMatrixDKernelPdS_S_l,@function
        .size           _Z20CuMatEQMatrixDKernelPdS_S_l,(.L_x_15 - _Z20CuMatEQMatrixDKernelPdS_S_l)
        .other          _Z20CuMatEQMatrixDKernelPdS_S_l,@"STO_CUDA_ENTRY STV_DEFAULT"
_Z20CuMatEQMatrixDKernelPdS_S_l:
.text._Z20CuMatEQMatrixDKernelPdS_S_l:
        /* <DEDUP_REMOVED lines=24> */
[----:B------:R-:W-:-:S05]  /*0180*/  FSEL R7, RZ, 1.875, P0 ;  /* 0x3ff00000ff077808 */ /* 0x000fca0000000000 */
[----:B------:R-:W-:Y:S01]  /*0190*/  STG.E.64 desc[UR4][R8.64], R6 ;  /* 0x0000000608007986 */ /* 0x000fe2000c101b04 */
[----:B------:R-:W-:Y:S05]  /*01a0*/  EXIT ;  /* 0x000000000000794d */ /* 0x000fea0003800000 */
.L_x_3:
        /* <DEDUP_REMOVED lines=13> */
.L_x_15:


//--------------------- .text._Z21CuMatGTEMatrixIKernelPlS_S_l --------------------------
	.section	.text._Z21CuMatGTEMatrixIKernelPlS_S_l,"ax",@progbits
	.align	128
        .global         _Z21CuMatGTEMatrixIKernelPlS_S_l
        .type           _Z21CuMatGTEMatrixIKernelPlS_S_l,@function
        .size           _Z21CuMatGTEMatrixIKernelPlS_S_l,(.L_x_16 - _Z21CuMatGTEMatrixIKernelPlS_S_l)
        .other          _Z21CuMatGTEMatrixIKernelPlS_S_l,@"STO_CUDA_ENTRY STV_DEFAULT"
_Z21CuMatGTEMatrixIKernelPlS_S_l:
.text._Z21CuMatGTEMatrixIKernelPlS_S_l:
        /* <DEDUP_REMOVED lines=23> */
[----:B---3--:R-:W-:-:S04]  /*0170*/  ISETP.GE.U32.AND P0, PT, R2, R4, PT ;  /* 0x000000040200720c */ /* 0x008fc80003f06070 */
[----:B------:R-:W-:-:S04]  /*0180*/  ISETP.GE.AND.EX P0, PT, R3, R5, PT, P0 ;  /* 0x000000050300720c */ /* 0x000fc80003f06300 */
[----:B------:R-:W-:-:S05]  /*0190*/  SEL R6, RZ, 0x1, !P0 ;  /* 0x00000001ff067807 */ /* 0x000fca0004000000 */
[----:B------:R-:W-:Y:S01]  /*01a0*/  STG.E.64 desc[UR4][R8.64], R6 ;  /* 0x0000000608007986 */ /* 0x000fe2000c101b04 */
[----:B------:R-:W-:Y:S05]  /*01b0*/  EXIT ;  /* 0x000000000000794d */ /* 0x000fea0003800000 */
.L_x_4:
        /* <DEDUP_REMOVED lines=12> */
.L_x_16:


//--------------------- .text._Z21CuMatGTEMatrixDKernelPdS_S_l --------------------------
	.section	.text._Z21CuMatGTEMatrixDKernelPdS_S_l,"ax",@progbits
	.align	128
        .global         _Z21CuMatGTEMatrixDKernelPdS_S_l
        .type           _Z21CuMatGTEMatrixDKernelPdS_S_l,@function
        .size           _Z21CuMatGTEMatrixDKernelPdS_S_l,(.L_x_17 - _Z21CuMatGTEMatrixDKernelPdS_S_l)
        .other          _Z21CuMatGTEMatrixDKernelPdS_S_l,@"STO_CUDA_ENTRY STV_DEFAULT"
_Z21CuMatGTEMatrixDKernelPdS_S_l:
.text._Z21CuMatGTEMatrixDKernelPdS_S_l:
        /* <DEDUP_REMOVED lines=23> */
[----:B---3--:R-:W-:-:S06]  /*0170*/  DSETP.GE.AND P0, PT, R2, R4, PT ;  /* 0x000000040200722a */ /* 0x008fcc0003f06000 */
[----:B------:R-:W-:-:S05]  /*0180*/  FSEL R7, RZ, 1.875, !P0 ;  /* 0x3ff00000ff077808 */ /* 0x000fca0004000000 */
[----:B------:R-:W-:Y:S01]  /*0190*/  STG.E.64 desc[UR4][R8.64], R6 ;  /* 0x0000000608007986 */ /* 0x000fe2000c101b04 */
[----:B------:R-:W-:Y:S05]  /*01a0*/  EXIT ;  /* 0x000000000000794d */ /* 0x000fea0003800000 */
.L_x_5:
        /* <DEDUP_REMOVED lines=13> */
.L_x_17:


//--------------------- .text._Z21CuMatLTEMatrixIKernelPlS_S_l --------------------------
	.section	.text._Z21CuMatLTEMatrixIKernelPlS_S_l,"ax",@progbits
	.align	128
        .global         _Z21CuMatLTEMatrixIKernelPlS_S_l
        .type           _Z21CuMatLTEMatrixIKernelPlS_S_l,@function
        .size           _Z21CuMatLTEMatrixIKernelPlS_S_l,(.L_x_18 - _Z21CuMatLTEMatrixIKernelPlS_S_l)
        .other          _Z21CuMatLTEMatrixIKernelPlS_S_l,@"STO_CUDA_ENTRY STV_DEFAULT"
_Z21CuMatLTEMatrixIKernelPlS_S_l:
.text._Z21CuMatLTEMatrixIKernelPlS_S_l:
        /* <DEDUP_REMOVED lines=23> */
[----:B---3--:R-:W-:-:S04]  /*0170*/  ISETP.GT.U32.AND P0, PT, R2, R4, PT ;  /* 0x000000040200720c */ /* 0x008fc80003f04070 */
[----:B------:R-:W-:-:S04]  /*0180*/  ISETP.GT.AND.EX P0, PT, R3, R5, PT, P0 ;  /* 0x000000050300720c */ /* 0x000fc80003f04300 */
[----:B------:R-:W-:-:S05]  /*0190*/  SEL R6, RZ, 0x1, P0 ;  /* 0x00000001ff067807 */ /* 0x000fca0000000000 */
[----:B------:R-:W-:Y:S01]  /*01a0*/  STG.E.64 desc[UR4][R8.64], R6 ;  /* 0x0000000608007986 */ /* 0x000fe2000c101b04 */
[----:B------:R-:W-:Y:S05]  /*01b0*/  EXIT ;  /* 0x000000000000794d */ /* 0x000fea0003800000 */
.L_x_6:
        /* <DEDUP_REMOVED lines=12> */
.L_x_18:


//--------------------- .text._Z21CuMatLTEMatrixDKernelPdS_S_l --------------------------
	.section	.text._Z21CuMatLTEMatrixDKernelPdS_S_l,"ax",@progbits
	.align	128
        .global         _Z21CuMatLTEMatrixDKernelPdS_S_l
        .type           _Z21CuMatLTEMatrixDKernelPdS_S_l,@function
        .size           _Z21CuMatLTEMatrixDKernelPdS_S_l,(.L_x_19 - _Z21CuMatLTEMatrixDKernelPdS_S_l)
        .other          _Z21CuMatLTEMatrixDKernelPdS_S_l,@"STO_CUDA_ENTRY STV_DEFAULT"
_Z21CuMatLTEMatrixDKernelPdS_S_l:
.text._Z21CuMatLTEMatrixDKernelPdS_S_l:
        /* <DEDUP_REMOVED lines=23> */
[----:B---3--:R-:W-:-:S06]  /*0170*/  DSETP.GTU.AND P0, PT, R2, R4, PT ;  /* 0x000000040200722a */ /* 0x008fcc0003f0c000 */
[----:B------:R-:W-:-:S05]  /*0180*/  FSEL R7, RZ, 1.875, P0 ;  /* 0x3ff00000ff077808 */ /* 0x000fca0000000000 */
[----:B------:R-:W-:Y:S01]  /*0190*/  STG.E.64 desc[UR4][R8.64], R6 ;  /* 0x0000000608007986 */ /* 0x000fe2000c101b04 */
[----:B------:R-:W-:Y:S05]  /*01a0*/  EXIT ;  /* 0x000000000000794d */ /* 0x000fea0003800000 */
.L_x_7:
        /* <DEDUP_REMOVED lines=13> */
.L_x_19:


//--------------------- .text._Z20CuMatGTMatrixIKernelPlS_S_l --------------------------
	.section	.text._Z20CuMatGTMatrixIKernelPlS_S_l,"ax",@progbits
	.align	128
        .global         _Z20CuMatGTMatrixIKernelPlS_S_l
        .type           _Z20CuMatGTMatrixIKernelPlS_S_l,@function
        .size           _Z20CuMatGTMatrixIKernelPlS_S_l,(.L_x_20 - _Z20CuMatGTMatrixIKernelPlS_S_l)
        .other          _Z20CuMatGTMatrixIKernelPlS_S_l,@"STO_CUDA_ENTRY STV_DEFAULT"
_Z20CuMatGTMatrixIKernelPlS_S_l:
.text._Z20CuMatGTMatrixIKernelPlS_S_l:
        /* <DEDUP_REMOVED lines=25> */
[----:B------:R-:W-:-:S05]  /*0190*/  SEL R6, RZ, 0x1, !P0 ;  /* 0x00000001ff067807 */ /* 0x000fca0004000000 */
[----:B------:R-:W-:Y:S01]  /*01a0*/  STG.E.64 desc[UR4][R8.64], R6 ;  /* 0x0000000608007986 */ /* 0x000fe2000c101b04 */
[----:B------:R-:W-:Y:S05]  /*01b0*/  EXIT ;  /* 0x000000000000794d */ /* 0x000fea0003800000 */
.L_x_8:
        /* <DEDUP_REMOVED lines=12> */
.L_x_20:


//--------------------- .text._Z20CuMatGTMatrixDKernelPdS_S_l --------------------------
	.section	.text._Z20CuMatGTMatrixDKernelPdS_S_l,"ax",@progbits
	.align	128
        .global         _Z20CuMatGTMatrixDKernelPdS_S_l
        .type           _Z20CuMatGTMatrixDKernelPdS_S_l,@function
        .size           _Z20CuMatGTMatrixDKernelPdS_S_l,(.L_x_21 - _Z20CuMatGTMatrixDKernelPdS_S_l)
        .other          _Z20CuMatGTMatrixDKernelPdS_S_l,@"STO_CUDA_ENTRY STV_DEFAULT"
_Z20CuMatGTMatrixDKernelPdS_S_l:
.text._Z20CuMatGTMatrixDKernelPdS_S_l:
        /* <DEDUP_REMOVED lines=23> */
[----:B---3--:R-:W-:-:S06]  /*0170*/  DSETP.GT.AND P0, PT, R2, R4, PT ;  /* 0x000000040200722a */ /* 0x008fcc0003f04000 */
[----:B------:R-:W-:-:S05]  /*0180*/  FSEL R7, RZ, 1.875, !P0 ;  /* 0x3ff00000ff077808 */ /* 0x000fca0004000000 */
[----:B------:R-:W-:Y:S01]  /*0190*/  STG.E.64 desc[UR4][R8.64], R6 ;  /* 0x0000000608007986 */ /* 0x000fe2000c101b04 */
[----:B------:R-:W-:Y:S05]  /*01a0*/  EXIT ;  /* 0x000000000000794d */ /* 0x000fea0003800000 */
.L_x_9:
        /* <DEDUP_REMOVED lines=13> */
.L_x_21:


//--------------------- .text._Z20CuMatLTMatrixIKernelPlS_S_l --------------------------
	.section	.text._Z20CuMatLTMatrixIKernelPlS_S_l,"ax",@progbits
	.align	128
        .global         _Z20CuMatLTMatrixIKernelPlS_S_l
        .type           _Z20CuMatLTMatrixIKernelPlS_S_l,@function
        .size           _Z20CuMatLTMatrixIKernelPlS_S_l,(.L_x_22 - _Z20CuMatLTMatrixIKernelPlS_S_l)
        .other          _Z20CuMatLTMatrixIKernelPlS_S_l,@"STO_CUDA_ENTRY STV_DEFAULT"
_Z20CuMatLTMatrixIKernelPlS_S_l:
.text._Z20CuMatLTMatrixIKernelPlS_S_l:
        /* <DEDUP_REMOVED lines=25> */
[----:B------:R-:W-:-:S05]  /*0190*/  SEL R6, RZ, 0x1, P0 ;  /* 0x00000001ff067807 */ /* 0x000fca0000000000 */
[----:B------:R-:W-:Y:S01]  /*01a0*/  STG.E.64 desc[UR4][R8.64], R6 ;  /* 0x0000000608007986 */ /* 0x000fe2000c101b04 */
[----:B------:R-:W-:Y:S05]  /*01b0*/  EXIT ;  /* 0x000000000000794d */ /* 0x000fea0003800000 */
.L_x_10:
        /* <DEDUP_REMOVED lines=12> */
.L_x_22:


//--------------------- .text._Z20CuMatLTMatrixDKernelPdS_S_l --------------------------
	.section	.text._Z20CuMatLTMatrixDKernelPdS_S_l,"ax",@progbits
	.align	128
        .global         _Z20CuMatLTMatrixDKernelPdS_S_l
        .type           _Z20CuMatLTMatrixDKernelPdS_S_l,@function
        .size           _Z20CuMatLTMatrixDKernelPdS_S_l,(.L_x_23 - _Z20CuMatLTMatrixDKernelPdS_S_l)
        .other          _Z20CuMatLTMatrixDKernelPdS_S_l,@"STO_CUDA_ENTRY STV_DEFAULT"
_Z20CuMatLTMatrixDKernelPdS_S_l:
.text._Z20CuMatLTMatrixDKernelPdS_S_l:
        /* <DEDUP_REMOVED lines=23> */
[----:B---3--:R-:W-:-:S06]  /*0170*/  DSETP.GEU.AND P0, PT, R2, R4, PT ;  /* 0x000000040200722a */ /* 0x008fcc0003f0e000 */
[----:B------:R-:W-:-:S05]  /*0180*/  FSEL R7, RZ, 1.875, P0 ;  /* 0x3ff00000ff077808 */ /* 0x000fca0000000000 */
[----:B------:R-:W-:Y:S01]  /*0190*/  STG.E.64 desc[UR4][R8.64], R6 ;  /* 0x0000000608007986 */ /* 0x000fe2000c101b04 */
[----:B------:R-:W-:Y:S05]  /*01a0*/  EXIT ;  /* 0x000000000000794d */ /* 0x000fea0003800000 */
.L_x_11:
        /* <DEDUP_REMOVED lines=13> */
.L_x_23:


//--------------------- .nv.shared.reserved.0     --------------------------
	.section	.nv.shared.reserved.0,"aw",@nobits
	.weak		__nv_reservedSMEM_offset_0_alias
	.size		__nv_reservedSMEM_offset_0_alias, 0, 64
	.other		__nv_reservedSMEM_offset_0_alias,@"STO_CUDA_RESERVED_SHARED STV_DEFAULT"
__nv_reservedSMEM_offset_0_alias:
	.zero		0
	.zero		64


//--------------------- .nv.constant0._Z21CuMatNEQMatrixIKernelPlS_S_l --------------------------
	.section	.nv.constant0._Z21CuMatNEQMatrixIKernelPlS_S_l,"a",@progbits
	.sectionflags	@""
	.align	4
.nv.constant0._Z21CuMatNEQMatrixIKernelPlS_S_l:
	.zero		928


//--------------------- .nv.constant0._Z21CuMatNEQMatrixDKernelPdS_S_l --------------------------
	.section	.nv.constant0._Z21CuMatNEQMatrixDKernelPdS_S_l,"a",@progbits
	.sectionflags	@""
	.align	4
.nv.constant0._Z21CuMatNEQMatrixDKernelPdS_S_l:
	.zero		928


//--------------------- .nv.constant0._Z20CuMatEQMatrixIKernelPlS_S_l --------------------------
	.section	.nv.constant0._Z20CuMatEQMatrixIKernelPlS_S_l,"a",@progbits
	.sectionflags	@""
	.align	4
.nv.constant0._Z20CuMatEQMatrixIKernelPlS_S_l:
	.zero		928


//--------------------- .nv.constant0._Z20CuMatEQMatrixDKernelPdS_S_l --------------------------
	.section	.nv.constant0._Z20CuMatEQMatrixDKernelPdS_S_l,"a",@progbits
	.sectionflags	@""
	.align	4
.nv.constant0._Z20CuMatEQMatrixDKernelPdS_S_l:
	.zero		928


//--------------------- .nv.constant0._Z21CuMatGTEMatrixIKernelPlS_S_l --------------------------
	.section	.nv.constant0._Z21CuMatGTEMatrixIKernelPlS_S_l,"a",@progbits
	.sectionflags	@""
	.align	4
.nv.constant0._Z21CuMatGTEMatrixIKernelPlS_S_l:
	.zero		928


//--------------------- .nv.constant0._Z21CuMatGTEMatrixDKernelPdS_S_l --------------------------
	.section	.nv.constant0._Z21CuMatGTEMatrixDKernelPdS_S_l,"a",@progbits
	.sectionflags	@""
	.align	4
.nv.constant0._Z21CuMatGTEMatrixDKernelPdS_S_l:
	.zero		928


//--------------------- .nv.constant0._Z21CuMatLTEMatrixIKernelPlS_S_l --------------------------
	.section	.nv.constant0._Z21CuMatLTEMatrixIKernelPlS_S_l,"a",@progbits
	.sectionflags	@""
	.align	4
.nv.constant0._Z21CuMatLTEMatrixIKernelPlS_S_l:
	.zero		928


//--------------------- .nv.constant0._Z21CuMatLTEMatrixDKernelPdS_S_l --------------------------
	.section	.nv.constant0._Z21CuMatLTEMatrixDKernelPdS_S_l,"a",@progbits
	.sectionflags	@""
	.align	4
.nv.constant0._Z21CuMatLTEMatrixDKernelPdS_S_l:
	.zero		928


//--------------------- .nv.constant0._Z20CuMatGTMatrixIKernelPlS_S_l --------------------------
	.section	.nv.constant0._Z20CuMatGTMatrixIKernelPlS_S_l,"a",@progbits
	.sectionflags	@""
	.align	4
.nv.constant0._Z20CuMatGTMatrixIKernelPlS_S_l:
	.zero		928


//--------------------- .nv.constant0._Z20CuMatGTMatrixDKernelPdS_S_l --------------------------
	.section	.nv.constant0._Z20CuMatGTMatrixDKernelPdS_S_l,"a",@progbits
	.sectionflags	@""
	.align	4
.nv.constant0._Z20CuMatGTMatrixDKernelPdS_S_l:
	.zero		928


//--------------------- .nv.constant0._Z20CuMatLTMatrixIKernelPlS_S_l --------------------------
	.section	.nv.constant0._Z20CuMatLTMatrixIKernelPlS_S_l,"a",@progbits
	.sectionflags	@""
	.align	4
.nv.constant0._Z20CuMatLTMatrixIKernelPlS_S_l:
	.zero		928


//--------------------- .nv.constant0._Z20CuMatLTMatrixDKernelPdS_S_l --------------------------
	.section	.nv.constant0._Z20CuMatLTMatrixDKernelPdS_S_l,"a",@progbits
	.sectionflags	@""
	.align	4
.nv.constant0._Z20CuMatLTMatrixDKernelPdS_S_l:
	.zero		928


//--------------------- SYMBOLS --------------------------

	.type		.nv.reservedSmem.offset0,@object
	.size		.nv.reservedSmem.offset0,0x4
